//
// Generated by NVIDIA NVVM Compiler
//
// Compiler Build ID: CL-36424714
// Cuda compilation tools, release 13.0, V13.0.88
// Based on NVVM 20.0.0
//

.version 9.0
.target sm_100
.address_size 64

	// .globl	_Z20gpu_heat_dist_kernelPfS_i

.visible .entry _Z20gpu_heat_dist_kernelPfS_i(
	.param .u64 .ptr .align 1 _Z20gpu_heat_dist_kernelPfS_i_param_0,
	.param .u64 .ptr .align 1 _Z20gpu_heat_dist_kernelPfS_i_param_1,
	.param .u32 _Z20gpu_heat_dist_kernelPfS_i_param_2
)
{
	.reg .pred 	%p<8>;
	.reg .b32 	%r<24>;
	.reg .b32 	%f<9>;
	.reg .b64 	%rd<15>;

	ld.param.u64 	%rd1, [_Z20gpu_heat_dist_kernelPfS_i_param_0];
	ld.param.u64 	%rd2, [_Z20gpu_heat_dist_kernelPfS_i_param_1];
	ld.param.u32 	%r4, [_Z20gpu_heat_dist_kernelPfS_i_param_2];
	add.s32 	%r5, %r4, -1;
	mov.u32 	%r6, %ctaid.x;
	mov.u32 	%r7, %ntid.x;
	mov.u32 	%r8, %tid.x;
	mad.lo.s32 	%r9, %r6, %r7, %r8;
	mov.u32 	%r10, %ctaid.y;
	mov.u32 	%r11, %ntid.y;
	mov.u32 	%r12, %tid.y;
	mad.lo.s32 	%r13, %r10, %r11, %r12;
	setp.eq.s32 	%p1, %r9, 0;
	setp.ge.u32 	%p2, %r9, %r5;
	setp.eq.s32 	%p3, %r13, 0;
	or.pred  	%p4, %p1, %p3;
	or.pred  	%p5, %p4, %p2;
	setp.ge.u32 	%p6, %r13, %r5;
	or.pred  	%p7, %p5, %p6;
	@%p7 bra 	$L__BB0_2;
	cvta.to.global.u64 	%rd3, %rd1;
	cvta.to.global.u64 	%rd4, %rd2;
	add.s32 	%r14, %r9, -1;
	mul.lo.s32 	%r15, %r4, %r14;
	add.s32 	%r16, %r15, %r13;
	mul.wide.u32 	%rd5, %r16, 4;
	add.s64 	%rd6, %rd3, %rd5;
	ld.global.f32 	%f1, [%rd6];
	shl.b32 	%r17, %r4, 1;
	add.s32 	%r18, %r15, %r17;
	add.s32 	%r19, %r18, %r13;
	mul.wide.u32 	%rd7, %r19, 4;
	add.s64 	%rd8, %rd3, %rd7;
	ld.global.f32 	%f2, [%rd8];
	add.f32 	%f3, %f1, %f2;
	sub.s32 	%r20, %r18, %r4;
	add.s32 	%r21, %r13, %r20;
	add.s32 	%r22, %r21, -1;
	mul.wide.u32 	%rd9, %r22, 4;
	add.s64 	%rd10, %rd3, %rd9;
	ld.global.f32 	%f4, [%rd10];
	add.f32 	%f5, %f3, %f4;
	add.s32 	%r23, %r21, 1;
	mul.wide.u32 	%rd11, %r23, 4;
	add.s64 	%rd12, %rd3, %rd11;
	ld.global.f32 	%f6, [%rd12];
	add.f32 	%f7, %f5, %f6;
	mul.f32 	%f8, %f7, 0f3E800000;
	mul.wide.u32 	%rd13, %r21, 4;
	add.s64 	%rd14, %rd4, %rd13;
	st.global.f32 	[%rd14], %f8;
$L__BB0_2:
	ret;

}
	// .globl	_Z51gpu_heat_dist__arbitrary_grid_and_block_size_kernelPfS_ii
.visible .entry _Z51gpu_heat_dist__arbitrary_grid_and_block_size_kernelPfS_ii(
	.param .u64 .ptr .align 1 _Z51gpu_heat_dist__arbitrary_grid_and_block_size_kernelPfS_ii_param_0,
	.param .u64 .ptr .align 1 _Z51gpu_heat_dist__arbitrary_grid_and_block_size_kernelPfS_ii_param_1,
	.param .u32 _Z51gpu_heat_dist__arbitrary_grid_and_block_size_kernelPfS_ii_param_2,
	.param .u32 _Z51gpu_heat_dist__arbitrary_grid_and_block_size_kernelPfS_ii_param_3
)
{
	.reg .pred 	%p<42>;
	.reg .b32 	%r<47>;
	.reg .b32 	%f<41>;
	.reg .b64 	%rd<124>;

	ld.param.u64 	%rd70, [_Z51gpu_heat_dist__arbitrary_grid_and_block_size_kernelPfS_ii_param_0];
	ld.param.u64 	%rd71, [_Z51gpu_heat_dist__arbitrary_grid_and_block_size_kernelPfS_ii_param_1];
	ld.param.u32 	%r2, [_Z51gpu_heat_dist__arbitrary_grid_and_block_size_kernelPfS_ii_param_2];
	ld.param.u32 	%r3, [_Z51gpu_heat_dist__arbitrary_grid_and_block_size_kernelPfS_ii_param_3];
	cvta.to.global.u64 	%rd1, %rd71;
	cvta.to.global.u64 	%rd2, %rd70;
	mov.u32 	%r4, %ctaid.x;
	mov.u32 	%r5, %ctaid.y;
	mov.u32 	%r6, %nctaid.x;
	mad.lo.s32 	%r7, %r5, %r6, %r4;
	mov.u32 	%r8, %ntid.x;
	mov.u32 	%r9, %ntid.y;
	mov.u32 	%r10, %tid.y;
	mov.u32 	%r11, %tid.x;
	mad.lo.s32 	%r12, %r7, %r9, %r10;
	mad.lo.s32 	%r13, %r12, %r8, %r11;
	mul.lo.s32 	%r14, %r13, %r3;
	cvt.s64.s32 	%rd3, %r14;
	cvt.s64.s32 	%rd72, %r3;
	add.s64 	%rd73, %rd3, %rd72;
	mul.lo.s32 	%r1, %r2, %r2;
	cvt.u64.u32 	%rd74, %r1;
	setp.gt.u64 	%p1, %rd73, %rd74;
	add.s32 	%r15, %r1, -1;
	cvt.s64.s32 	%rd75, %r15;
	selp.b64 	%rd4, %rd75, %rd73, %p1;
	setp.le.u64 	%p2, %rd4, %rd3;
	@%p2 bra 	$L__BB1_57;
	cvt.s64.s32 	%rd5, %r2;
	sub.s32 	%r16, %r1, %r2;
	cvt.s64.s32 	%rd6, %r16;
	sub.s64 	%rd76, %rd4, %rd3;
	and.b64  	%rd109, %rd76, 3;
	setp.eq.s64 	%p3, %rd109, 0;
	mov.u64 	%rd115, %rd3;
	@%p3 bra 	$L__BB1_14;
	shl.b64 	%rd77, %rd5, 2;
	add.s64 	%rd8, %rd2, %rd77;
	shl.b64 	%rd108, %rd3, 2;
	sub.s64 	%rd10, %rd2, %rd77;
	add.s64 	%rd115, %rd3, %rd109;
	cvt.u32.u64 	%r17, %rd5;
	mov.u64 	%rd110, %rd3;
$L__BB1_3:
	.pragma "nounroll";
	setp.lt.u64 	%p4, %rd110, %rd5;
	setp.ge.u64 	%p5, %rd110, %rd6;
	or.pred  	%p6, %p4, %p5;
	@%p6 bra 	$L__BB1_13;
	or.b64  	%rd78, %rd110, %rd5;
	and.b64  	%rd79, %rd78, -4294967296;
	setp.ne.s64 	%p7, %rd79, 0;
	@%p7 bra 	$L__BB1_6;
	cvt.u32.u64 	%r18, %rd110;
	rem.u32 	%r19, %r18, %r17;
	cvt.u64.u32 	%rd111, %r19;
	bra.uni 	$L__BB1_7;
$L__BB1_6:
	rem.u64 	%rd111, %rd110, %rd5;
$L__BB1_7:
	setp.eq.s64 	%p8, %rd111, 0;
	@%p8 bra 	$L__BB1_13;
	add.s64 	%rd18, %rd110, 1;
	or.b64  	%rd80, %rd18, %rd5;
	and.b64  	%rd81, %rd80, -4294967296;
	setp.ne.s64 	%p9, %rd81, 0;
	@%p9 bra 	$L__BB1_10;
	cvt.u32.u64 	%r21, %rd18;
	rem.u32 	%r22, %r21, %r17;
	cvt.u64.u32 	%rd112, %r22;
	bra.uni 	$L__BB1_11;
$L__BB1_10:
	rem.u64 	%rd112, %rd18, %rd5;
$L__BB1_11:
	setp.eq.s64 	%p10, %rd112, 0;
	@%p10 bra 	$L__BB1_13;
	add.s64 	%rd82, %rd2, %rd108;
	ld.global.f32 	%f1, [%rd82+-4];
	ld.global.f32 	%f2, [%rd82+4];
	add.f32 	%f3, %f1, %f2;
	add.s64 	%rd83, %rd10, %rd108;
	ld.global.f32 	%f4, [%rd83];
	add.f32 	%f5, %f3, %f4;
	add.s64 	%rd84, %rd8, %rd108;
	ld.global.f32 	%f6, [%rd84];
	add.f32 	%f7, %f5, %f6;
	mul.f32 	%f8, %f7, 0f3E800000;
	add.s64 	%rd85, %rd1, %rd108;
	st.global.f32 	[%rd85], %f8;
$L__BB1_13:
	add.s64 	%rd110, %rd110, 1;
	add.s64 	%rd109, %rd109, -1;
	add.s64 	%rd108, %rd108, 4;
	setp.ne.s64 	%p11, %rd109, 0;
	@%p11 bra 	$L__BB1_3;
$L__BB1_14:
	sub.s64 	%rd86, %rd3, %rd4;
	setp.gt.u64 	%p12, %rd86, -4;
	@%p12 bra 	$L__BB1_57;
	shl.b64 	%rd87, %rd5, 2;
	sub.s64 	%rd26, %rd2, %rd87;
	shl.b64 	%rd114, %rd115, 2;
	add.s64 	%rd28, %rd1, 8;
	add.s64 	%rd29, %rd2, %rd87;
	cvt.u32.u64 	%r41, %rd5;
$L__BB1_16:
	setp.lt.u64 	%p13, %rd115, %rd5;
	setp.ge.u64 	%p14, %rd115, %rd6;
	or.pred  	%p15, %p13, %p14;
	add.s64 	%rd32, %rd2, %rd114;
	add.s64 	%rd33, %rd26, %rd114;
	add.s64 	%rd34, %rd28, %rd114;
	@%p15 bra 	$L__BB1_26;
	or.b64  	%rd88, %rd115, %rd5;
	and.b64  	%rd89, %rd88, -4294967296;
	setp.ne.s64 	%p16, %rd89, 0;
	@%p16 bra 	$L__BB1_19;
	cvt.u32.u64 	%r24, %rd115;
	rem.u32 	%r25, %r24, %r41;
	cvt.u64.u32 	%rd116, %r25;
	bra.uni 	$L__BB1_20;
$L__BB1_19:
	rem.u64 	%rd116, %rd115, %rd5;
$L__BB1_20:
	setp.eq.s64 	%p17, %rd116, 0;
	@%p17 bra 	$L__BB1_26;
	add.s64 	%rd38, %rd115, 1;
	or.b64  	%rd90, %rd38, %rd5;
	and.b64  	%rd91, %rd90, -4294967296;
	setp.ne.s64 	%p18, %rd91, 0;
	@%p18 bra 	$L__BB1_23;
	cvt.u32.u64 	%r27, %rd38;
	rem.u32 	%r28, %r27, %r41;
	cvt.u64.u32 	%rd117, %r28;
	bra.uni 	$L__BB1_24;
$L__BB1_23:
	rem.u64 	%rd117, %rd38, %rd5;
$L__BB1_24:
	setp.eq.s64 	%p19, %rd117, 0;
	@%p19 bra 	$L__BB1_26;
	ld.global.f32 	%f9, [%rd32+-4];
	ld.global.f32 	%f10, [%rd32+4];
	add.f32 	%f11, %f9, %f10;
	ld.global.f32 	%f12, [%rd33];
	add.f32 	%f13, %f11, %f12;
	add.s64 	%rd92, %rd29, %rd114;
	ld.global.f32 	%f14, [%rd92];
	add.f32 	%f15, %f13, %f14;
	mul.f32 	%f16, %f15, 0f3E800000;
	st.global.f32 	[%rd34+-8], %f16;
$L__BB1_26:
	add.s64 	%rd42, %rd115, 1;
	setp.lt.u64 	%p20, %rd42, %rd5;
	setp.ge.u64 	%p21, %rd42, %rd6;
	or.pred  	%p22, %p20, %p21;
	@%p22 bra 	$L__BB1_36;
	or.b64  	%rd93, %rd42, %rd5;
	and.b64  	%rd94, %rd93, -4294967296;
	setp.ne.s64 	%p23, %rd94, 0;
	@%p23 bra 	$L__BB1_29;
	cvt.u32.u64 	%r30, %rd42;
	rem.u32 	%r31, %r30, %r41;
	cvt.u64.u32 	%rd118, %r31;
	bra.uni 	$L__BB1_30;
$L__BB1_29:
	rem.u64 	%rd118, %rd42, %rd5;
$L__BB1_30:
	setp.eq.s64 	%p24, %rd118, 0;
	@%p24 bra 	$L__BB1_36;
	add.s64 	%rd46, %rd115, 2;
	or.b64  	%rd95, %rd46, %rd5;
	and.b64  	%rd96, %rd95, -4294967296;
	setp.ne.s64 	%p25, %rd96, 0;
	@%p25 bra 	$L__BB1_33;
	cvt.u32.u64 	%r33, %rd46;
	rem.u32 	%r34, %r33, %r41;
	cvt.u64.u32 	%rd119, %r34;
	bra.uni 	$L__BB1_34;
$L__BB1_33:
	rem.u64 	%rd119, %rd46, %rd5;
$L__BB1_34:
	setp.eq.s64 	%p26, %rd119, 0;
	@%p26 bra 	$L__BB1_36;
	ld.global.f32 	%f17, [%rd32];
	ld.global.f32 	%f18, [%rd32+8];
	add.f32 	%f19, %f17, %f18;
	ld.global.f32 	%f20, [%rd33+4];
	add.f32 	%f21, %f19, %f20;
	add.s64 	%rd97, %rd29, %rd114;
	ld.global.f32 	%f22, [%rd97+4];
	add.f32 	%f23, %f21, %f22;
	mul.f32 	%f24, %f23, 0f3E800000;
	st.global.f32 	[%rd34+-4], %f24;
$L__BB1_36:
	add.s64 	%rd50, %rd115, 2;
	add.s64 	%rd51, %rd42, 1;
	setp.lt.u64 	%p27, %rd51, %rd5;
	setp.ge.u64 	%p28, %rd51, %rd6;
	or.pred  	%p29, %p27, %p28;
	@%p29 bra 	$L__BB1_46;
	or.b64  	%rd98, %rd50, %rd5;
	and.b64  	%rd99, %rd98, -4294967296;
	setp.ne.s64 	%p30, %rd99, 0;
	@%p30 bra 	$L__BB1_39;
	cvt.u32.u64 	%r36, %rd50;
	rem.u32 	%r37, %r36, %r41;
	cvt.u64.u32 	%rd120, %r37;
	bra.uni 	$L__BB1_40;
$L__BB1_39:
	rem.u64 	%rd120, %rd50, %rd5;
$L__BB1_40:
	setp.eq.s64 	%p31, %rd120, 0;
	@%p31 bra 	$L__BB1_46;
	add.s64 	%rd55, %rd115, 3;
	or.b64  	%rd100, %rd55, %rd5;
	and.b64  	%rd101, %rd100, -4294967296;
	setp.ne.s64 	%p32, %rd101, 0;
	@%p32 bra 	$L__BB1_43;
	cvt.u32.u64 	%r39, %rd55;
	rem.u32 	%r40, %r39, %r41;
	cvt.u64.u32 	%rd121, %r40;
	bra.uni 	$L__BB1_44;
$L__BB1_43:
	rem.u64 	%rd121, %rd55, %rd5;
$L__BB1_44:
	setp.eq.s64 	%p33, %rd121, 0;
	@%p33 bra 	$L__BB1_46;
	ld.global.f32 	%f25, [%rd32+4];
	ld.global.f32 	%f26, [%rd32+12];
	add.f32 	%f27, %f25, %f26;
	ld.global.f32 	%f28, [%rd33+8];
	add.f32 	%f29, %f27, %f28;
	add.s64 	%rd102, %rd29, %rd114;
	ld.global.f32 	%f30, [%rd102+8];
	add.f32 	%f31, %f29, %f30;
	mul.f32 	%f32, %f31, 0f3E800000;
	st.global.f32 	[%rd34], %f32;
$L__BB1_46:
	add.s64 	%rd59, %rd115, 3;
	add.s64 	%rd60, %rd51, 1;
	setp.lt.u64 	%p34, %rd60, %rd5;
	setp.ge.u64 	%p35, %rd60, %rd6;
	or.pred  	%p36, %p34, %p35;
	@%p36 bra 	$L__BB1_56;
	or.b64  	%rd103, %rd59, %rd5;
	and.b64  	%rd104, %rd103, -4294967296;
	setp.ne.s64 	%p37, %rd104, 0;
	@%p37 bra 	$L__BB1_49;
	cvt.u32.u64 	%r42, %rd59;
	rem.u32 	%r43, %r42, %r41;
	cvt.u64.u32 	%rd122, %r43;
	bra.uni 	$L__BB1_50;
$L__BB1_49:
	rem.u64 	%rd122, %rd59, %rd5;
$L__BB1_50:
	setp.eq.s64 	%p38, %rd122, 0;
	@%p38 bra 	$L__BB1_56;
	add.s64 	%rd64, %rd115, 4;
	or.b64  	%rd105, %rd64, %rd5;
	and.b64  	%rd106, %rd105, -4294967296;
	setp.ne.s64 	%p39, %rd106, 0;
	@%p39 bra 	$L__BB1_53;
	cvt.u32.u64 	%r45, %rd64;
	rem.u32 	%r46, %r45, %r41;
	cvt.u64.u32 	%rd123, %r46;
	bra.uni 	$L__BB1_54;
$L__BB1_53:
	rem.u64 	%rd123, %rd64, %rd5;
$L__BB1_54:
	setp.eq.s64 	%p40, %rd123, 0;
	@%p40 bra 	$L__BB1_56;
	ld.global.f32 	%f33, [%rd32+8];
	ld.global.f32 	%f34, [%rd32+16];
	add.f32 	%f35, %f33, %f34;
	ld.global.f32 	%f36, [%rd33+12];
	add.f32 	%f37, %f35, %f36;
	add.s64 	%rd107, %rd29, %rd114;
	ld.global.f32 	%f38, [%rd107+12];
	add.f32 	%f39, %f37, %f38;
	mul.f32 	%f40, %f39, 0f3E800000;
	st.global.f32 	[%rd34+4], %f40;
$L__BB1_56:
	add.s64 	%rd114, %rd114, 16;
	add.s64 	%rd115, %rd60, 1;
	setp.lt.u64 	%p41, %rd115, %rd4;
	@%p41 bra 	$L__BB1_16;
$L__BB1_57:
	ret;

}


// ===== COMPILED SASS (sm_100) =====

	.target	sm_100

	.elftype	@"ET_EXEC"


//--------------------- .note.nv.tkinfo           --------------------------
	.section	.note.nv.tkinfo,"",@"SHT_NOTE"
	.sectionflags	@"SHF_NOTE_NV_TKINFO"
	.tkinfo
        /*0018*/ 	.word	0x00000002
        /*0030*/ 	.string	""
        /*0030*/ 	.string	"ptxas"
        /*0030*/ 	.string	"Cuda compilation tools, release 13.0, V13.0.88"
        /*0030*/ 	.string	"Build cuda_13.0.r13.0/compiler.36424714_0"
        /*0030*/ 	.string	"-arch sm_100 -m 64 "



//--------------------- .note.nv.cuinfo           --------------------------
	.section	.note.nv.cuinfo,"",@"SHT_NOTE"
	.sectionflags	@"SHF_NOTE_NV_CUINFO"
        /*0018*/ 	.short	0x0002
        /*001a*/ 	.short	0x0064
        /*001c*/ 	.short	0x0082
	.zero		2


//--------------------- .nv.info                  --------------------------
	.section	.nv.info,"",@"SHT_CUDA_INFO"
	.align	4


	//----- nvinfo : EIATTR_REGCOUNT
	.align		4
        /*0000*/ 	.byte	0x04, 0x2f
        /*0002*/ 	.short	(.L_1 - .L_0)
	.align		4
.L_0:
        /*0004*/ 	.word	index@(_Z20gpu_heat_dist_kernelPfS_i)
        /*0008*/ 	.word	0x00000010


	//----- nvinfo : EIATTR_FRAME_SIZE
	.align		4
.L_1:
        /*000c*/ 	.byte	0x04, 0x11
        /*000e*/ 	.short	(.L_3 - .L_2)
	.align		4
.L_2:
        /*0010*/ 	.word	index@(_Z20gpu_heat_dist_kernelPfS_i)
        /*0014*/ 	.word	0x00000000


	//----- nvinfo : EIATTR_REGCOUNT
	.align		4
.L_3:
        /*0018*/ 	.byte	0x04, 0x2f
        /*001a*/ 	.short	(.L_5 - .L_4)
	.align		4
.L_4:
        /*001c*/ 	.word	index@(_Z51gpu_heat_dist__arbitrary_grid_and_block_size_kernelPfS_ii)
        /*0020*/ 	.word	0x00000020


	//----- nvinfo : EIATTR_FRAME_SIZE
	.align		4
.L_5:
        /*0024*/ 	.byte	0x04, 0x11
        /*0026*/ 	.short	(.L_7 - .L_6)
	.align		4
.L_6:
        /*0028*/ 	.word	index@($__internal_0_$__cuda_sm20_rem_u64)
        /*002c*/ 	.word	0x00000000


	//----- nvinfo : EIATTR_FRAME_SIZE
	.align		4
.L_7:
        /*0030*/ 	.byte	0x04, 0x11
        /*0032*/ 	.short	(.L_9 - .L_8)
	.align		4
.L_8:
        /*0034*/ 	.word	index@(_Z51gpu_heat_dist__arbitrary_grid_and_block_size_kernelPfS_ii)
        /*0038*/ 	.word	0x00000000


	//----- nvinfo : EIATTR_MIN_STACK_SIZE
	.align		4
.L_9:
        /*003c*/ 	.byte	0x04, 0x12
        /*003e*/ 	.short	(.L_11 - .L_10)
	.align		4
.L_10:
        /*0040*/ 	.word	index@(_Z51gpu_heat_dist__arbitrary_grid_and_block_size_kernelPfS_ii)
        /*0044*/ 	.word	0x00000000


	//----- nvinfo : EIATTR_MIN_STACK_SIZE
	.align		4
.L_11:
        /*0048*/ 	.byte	0x04, 0x12
        /*004a*/ 	.short	(.L_13 - .L_12)
	.align		4
.L_12:
        /*004c*/ 	.word	index@(_Z20gpu_heat_dist_kernelPfS_i)
        /*0050*/ 	.word	0x00000000
.L_13:


//--------------------- .nv.compat                --------------------------
	.section	.nv.compat,"",@"SHT_CUDA_COMPAT_INFO"
	.align	4
        /*0000*/ 	.byte	0x02, 0x09, 0x00, 0x00, 0x02, 0x02, 0x01, 0x00, 0x02, 0x05, 0x05, 0x00, 0x03, 0x07, 0x01, 0x01
        /*0010*/ 	.byte	0x02, 0x03, 0x00, 0x00, 0x02, 0x06, 0x01, 0x00, 0x04, 0x0b, 0x08, 0x00, 0x09, 0x00, 0x00, 0x00
        /*0020*/ 	.byte	0x00, 0x00, 0x00, 0x00


//--------------------- .nv.info._Z51gpu_heat_dist__arbitrary_grid_and_block_size_kernelPfS_ii --------------------------
	.section	.nv.info._Z51gpu_heat_dist__arbitrary_grid_and_block_size_kernelPfS_ii,"",@"SHT_CUDA_INFO"
	.sectionflags	@""
	.align	4


	//----- nvinfo : EIATTR_CUDA_API_VERSION
	.align		4
        /*0000*/ 	.byte	0x04, 0x37
        /*0002*/ 	.short	(.L_15 - .L_14)
.L_14:
        /*0004*/ 	.word	0x00000082


	//----- nvinfo : EIATTR_KPARAM_INFO
	.align		4
.L_15:
        /*0008*/ 	.byte	0x04, 0x17
        /*000a*/ 	.short	(.L_17 - .L_16)
.L_16:
        /*000c*/ 	.word	0x00000000
        /*0010*/ 	.short	0x0003
        /*0012*/ 	.short	0x0014
        /*0014*/ 	.byte	0x00, 0xf0, 0x11, 0x00


	//----- nvinfo : EIATTR_KPARAM_INFO
	.align		4
.L_17:
        /*0018*/ 	.byte	0x04, 0x17
        /*001a*/ 	.short	(.L_19 - .L_18)
.L_18:
        /*001c*/ 	.word	0x00000000
        /*0020*/ 	.short	0x0002
        /*0022*/ 	.short	0x0010
        /*0024*/ 	.byte	0x00, 0xf0, 0x11, 0x00


	//----- nvinfo : EIATTR_KPARAM_INFO
	.align		4
.L_19:
        /*0028*/ 	.byte	0x04, 0x17
        /*002a*/ 	.short	(.L_21 - .L_20)
.L_20:
        /*002c*/ 	.word	0x00000000
        /*0030*/ 	.short	0x0001
        /*0032*/ 	.short	0x0008
        /*0034*/ 	.byte	0x00, 0xf5, 0x21, 0x00


	//----- nvinfo : EIATTR_KPARAM_INFO
	.align		4
.L_21:
        /*0038*/ 	.byte	0x04, 0x17
        /*003a*/ 	.short	(.L_23 - .L_22)
.L_22:
        /*003c*/ 	.word	0x00000000
        /*0040*/ 	.short	0x0000
        /*0042*/ 	.short	0x0000
        /*0044*/ 	.byte	0x00, 0xf5, 0x21, 0x00


	//----- nvinfo : EIATTR_SPARSE_MMA_MASK
	.align		4
.L_23:
        /*0048*/ 	.byte	0x03, 0x50
        /*004a*/ 	.short	0x0000


	//----- nvinfo : EIATTR_MAXREG_COUNT
	.align		4
        /*004c*/ 	.byte	0x03, 0x1b
        /*004e*/ 	.short	0x00ff


	//----- nvinfo : EIATTR_MERCURY_ISA_VERSION
	.align		4
        /*0050*/ 	.byte	0x03, 0x5f
        /*0052*/ 	.short	0x0101


	//----- nvinfo : EIATTR_VRC_CTA_INIT_COUNT
	.align		4
        /*0054*/ 	.byte	0x02, 0x4a
	.zero		1
	.zero		1


	//----- nvinfo : EIATTR_EXIT_INSTR_OFFSETS
	.align		4
        /*0058*/ 	.byte	0x04, 0x1c
        /*005a*/ 	.short	(.L_25 - .L_24)


	//   ....[0]....
.L_24:
        /*005c*/ 	.word	0x000001b0


	//   ....[1]....
        /*0060*/ 	.word	0x00000a50


	//   ....[2]....
        /*0064*/ 	.word	0x00002180


	//----- nvinfo : EIATTR_CRS_STACK_SIZE
	.align		4
.L_25:
        /*0068*/ 	.byte	0x04, 0x1e
        /*006a*/ 	.short	(.L_27 - .L_26)
.L_26:
        /*006c*/ 	.word	0x00000000


	//----- nvinfo : EIATTR_CBANK_PARAM_SIZE
	.align		4
.L_27:
        /*0070*/ 	.byte	0x03, 0x19
        /*0072*/ 	.short	0x0018


	//----- nvinfo : EIATTR_PARAM_CBANK
	.align		4
        /*0074*/ 	.byte	0x04, 0x0a
        /*0076*/ 	.short	(.L_29 - .L_28)
	.align		4
.L_28:
        /*0078*/ 	.word	index@(.nv.constant0._Z51gpu_heat_dist__arbitrary_grid_and_block_size_kernelPfS_ii)
        /*007c*/ 	.short	0x0380
        /*007e*/ 	.short	0x0018


	//----- nvinfo : EIATTR_SW_WAR
	.align		4
.L_29:
        /*0080*/ 	.byte	0x04, 0x36
        /*0082*/ 	.short	(.L_31 - .L_30)
.L_30:
        /*0084*/ 	.word	0x00000008
.L_31:


//--------------------- .nv.info._Z20gpu_heat_dist_kernelPfS_i --------------------------
	.section	.nv.info._Z20gpu_heat_dist_kernelPfS_i,"",@"SHT_CUDA_INFO"
	.sectionflags	@""
	.align	4


	//----- nvinfo : EIATTR_CUDA_API_VERSION
	.align		4
        /*0000*/ 	.byte	0x04, 0x37
        /*0002*/ 	.short	(.L_33 - .L_32)
.L_32:
        /*0004*/ 	.word	0x00000082


	//----- nvinfo : EIATTR_KPARAM_INFO
	.align		4
.L_33:
        /*0008*/ 	.byte	0x04, 0x17
        /*000a*/ 	.short	(.L_35 - .L_34)
.L_34:
        /*000c*/ 	.word	0x00000000
        /*0010*/ 	.short	0x0002
        /*0012*/ 	.short	0x0010
        /*0014*/ 	.byte	0x00, 0xf0, 0x11, 0x00


	//----- nvinfo : EIATTR_KPARAM_INFO
	.align		4
.L_35:
        /*0018*/ 	.byte	0x04, 0x17
        /*001a*/ 	.short	(.L_37 - .L_36)
.L_36:
        /*001c*/ 	.word	0x00000000
        /*0020*/ 	.short	0x0001
        /*0022*/ 	.short	0x0008
        /*0024*/ 	.byte	0x00, 0xf5, 0x21, 0x00


	//----- nvinfo : EIATTR_KPARAM_INFO
	.align		4
.L_37:
        /*0028*/ 	.byte	0x04, 0x17
        /*002a*/ 	.short	(.L_39 - .L_38)
.L_38:
        /*002c*/ 	.word	0x00000000
        /*0030*/ 	.short	0x0000
        /*0032*/ 	.short	0x0000
        /*0034*/ 	.byte	0x00, 0xf5, 0x21, 0x00


	//----- nvinfo : EIATTR_SPARSE_MMA_MASK
	.align		4
.L_39:
        /*0038*/ 	.byte	0x03, 0x50
        /*003a*/ 	.short	0x0000


	//----- nvinfo : EIATTR_MAXREG_COUNT
	.align		4
        /*003c*/ 	.byte	0x03, 0x1b
        /*003e*/ 	.short	0x00ff


	//----- nvinfo : EIATTR_MERCURY_ISA_VERSION
	.align		4
        /*0040*/ 	.byte	0x03, 0x5f
        /*0042*/ 	.short	0x0101


	//----- nvinfo : EIATTR_VRC_CTA_INIT_COUNT
	.align		4
        /*0044*/ 	.byte	0x02, 0x4a
	.zero		1
	.zero		1


	//----- nvinfo : EIATTR_EXIT_INSTR_OFFSETS
	.align		4
        /*0048*/ 	.byte	0x04, 0x1c
        /*004a*/ 	.short	(.L_41 - .L_40)


	//   ....[0]....
.L_40:
        /*004c*/ 	.word	0x000000f0


	//   ....[1]....
        /*0050*/ 	.word	0x00000290


	//----- nvinfo : EIATTR_CBANK_PARAM_SIZE
	.align		4
.L_41:
        /*0054*/ 	.byte	0x03, 0x19
        /*0056*/ 	.short	0x0014


	//----- nvinfo : EIATTR_PARAM_CBANK
	.align		4
        /*0058*/ 	.byte	0x04, 0x0a
        /*005a*/ 	.short	(.L_43 - .L_42)
	.align		4
.L_42:
        /*005c*/ 	.word	index@(.nv.constant0._Z20gpu_heat_dist_kernelPfS_i)
        /*0060*/ 	.short	0x0380
        /*0062*/ 	.short	0x0014


	//----- nvinfo : EIATTR_SW_WAR
	.align		4
.L_43:
        /*0064*/ 	.byte	0x04, 0x36
        /*0066*/ 	.short	(.L_45 - .L_44)
.L_44:
        /*0068*/ 	.word	0x00000008
.L_45:


//--------------------- .nv.callgraph             --------------------------
	.section	.nv.callgraph,"",@"SHT_CUDA_CALLGRAPH"
	.align	4
	.sectionentsize	8
	.align		4
        /*0000*/ 	.word	0x00000000
	.align		4
        /*0004*/ 	.word	0xffffffff
	.align		4
        /*0008*/ 	.word	0x00000000
	.align		4
        /*000c*/ 	.word	0xfffffffe
	.align		4
        /*0010*/ 	.word	0x00000000
	.align		4
        /*0014*/ 	.word	0xfffffffd
	.align		4
        /*0018*/ 	.word	0x00000000
	.align		4
        /*001c*/ 	.word	0xfffffffc


//--------------------- .text._Z51gpu_heat_dist__arbitrary_grid_and_block_size_kernelPfS_ii --------------------------
	.section	.text._Z51gpu_heat_dist__arbitrary_grid_and_block_size_kernelPfS_ii,"ax",@progbits
	.align	128
        .global         _Z51gpu_heat_dist__arbitrary_grid_and_block_size_kernelPfS_ii
        .type           _Z51gpu_heat_dist__arbitrary_grid_and_block_size_kernelPfS_ii,@function
        .size           _Z51gpu_heat_dist__arbitrary_grid_and_block_size_kernelPfS_ii,(.L_x_46 - _Z51gpu_heat_dist__arbitrary_grid_and_block_size_kernelPfS_ii)
        .other          _Z51gpu_heat_dist__arbitrary_grid_and_block_size_kernelPfS_ii,@"STO_CUDA_ENTRY STV_DEFAULT"
_Z51gpu_heat_dist__arbitrary_grid_and_block_size_kernelPfS_ii:
.text._Z51gpu_heat_dist__arbitrary_grid_and_block_size_kernelPfS_ii:
[----:B------:R-:W-:Y:S01]  /*0000*/  LDC R1, c[0x0][0x37c] ;  /* 0x0000df00ff017b82 */ /* 0x000fe20000000800 */
[----:B------:R-:W0:Y:S07]  /*0010*/  S2R R3, SR_TID.Y ;  /* 0x0000000000037919 */ /* 0x000e2e0000002200 */
[----:B------:R-:W-:Y:S01]  /*0020*/  S2UR UR4, SR_CTAID.X ;  /* 0x00000000000479c3 */ /* 0x000fe20000002500 */
[----:B------:R-:W1:Y:S01]  /*0030*/  LDCU UR6, c[0x0][0x370] ;  /* 0x00006e00ff0677ac */ /* 0x000e620008000800 */
[----:B------:R-:W2:Y:S01]  /*0040*/  S2R R5, SR_TID.X ;  /* 0x0000000000057919 */ /* 0x000ea20000002100 */
[----:B------:R-:W2:Y:S05]  /*0050*/  LDCU UR7, c[0x0][0x360] ;  /* 0x00006c00ff0777ac */ /* 0x000eaa0008000800 */
[----:B------:R-:W1:Y:S01]  /*0060*/  S2UR UR5, SR_CTAID.Y ;  /* 0x00000000000579c3 */ /* 0x000e620000002600 */
[----:B------:R-:W3:Y:S07]  /*0070*/  LDCU.64 UR8, c[0x0][0x390] ;  /* 0x00007200ff0877ac */ /* 0x000eee0008000a00 */
[----:B------:R-:W0:Y:S01]  /*0080*/  LDC R0, c[0x0][0x364] ;  /* 0x0000d900ff007b82 */ /* 0x000e220000000800 */
[----:B-1----:R-:W-:-:S06]  /*0090*/  UIMAD UR4, UR5, UR6, UR4 ;  /* 0x00000006050472a4 */ /* 0x002fcc000f8e0204 */
[----:B0-----:R-:W-:Y:S01]  /*00a0*/  IMAD R0, R0, UR4, R3 ;  /* 0x0000000400007c24 */ /* 0x001fe2000f8e0203 */
[----:B---3--:R-:W-:-:S03]  /*00b0*/  UIMAD UR4, UR8, UR8, URZ ;  /* 0x00000008080472a4 */ /* 0x008fc6000f8e02ff */
[----:B--2---:R-:W-:Y:S01]  /*00c0*/  IMAD R0, R0, UR7, R5 ;  /* 0x0000000700007c24 */ /* 0x004fe2000f8e0205 */
[----:B------:R-:W-:Y:S01]  /*00d0*/  UIADD3 UR5, UPT, UPT, UR4, -0x1, URZ ;  /* 0xffffffff04057890 */ /* 0x000fe2000fffe0ff */
[----:B------:R-:W-:Y:S02]  /*00e0*/  IMAD.U32 R5, RZ, RZ, UR9 ;  /* 0x00000009ff057e24 */ /* 0x000fe4000f8e00ff */
[----:B------:R-:W-:-:S03]  /*00f0*/  IMAD R17, R0, UR9, RZ ;  /* 0x0000000900117c24 */ /* 0x000fc6000f8e02ff */
[----:B------:R-:W-:Y:S02]  /*0100*/  IMAD.U32 R3, RZ, RZ, UR5 ;  /* 0x00000005ff037e24 */ /* 0x000fe4000f8e00ff */
[----:B------:R-:W-:Y:S01]  /*0110*/  IADD3 R2, P1, PT, R17, UR9, RZ ;  /* 0x0000000911027c10 */ /* 0x000fe2000ff3e0ff */
[----:B------:R-:W-:Y:S01]  /*0120*/  IMAD.U32 R0, RZ, RZ, UR5 ;  /* 0x00000005ff007e24 */ /* 0x000fe2000f8e00ff */
[----:B------:R-:W-:Y:S02]  /*0130*/  SHF.R.S32.HI R10, RZ, 0x1f, R17 ;  /* 0x0000001fff0a7819 */ /* 0x000fe40000011411 */
[----:B------:R-:W-:Y:S02]  /*0140*/  ISETP.GT.U32.AND P0, PT, R2, UR4, PT ;  /* 0x0000000402007c0c */ /* 0x000fe4000bf04070 */
[----:B------:R-:W-:-:S04]  /*0150*/  LEA.HI.X.SX32 R5, R5, R10, 0x1, P1 ;  /* 0x0000000a05057211 */ /* 0x000fc800008f0eff */
[----:B------:R-:W-:-:S04]  /*0160*/  ISETP.GT.U32.AND.EX P0, PT, R5, RZ, PT, P0 ;  /* 0x000000ff0500720c */ /* 0x000fc80003f04100 */
[----:B------:R-:W-:-:S09]  /*0170*/  SEL R2, R3, R2, P0 ;  /* 0x0000000203027207 */ /* 0x000fd20000000000 */
[----:B------:R-:W-:Y:S02]  /*0180*/  @P0 SHF.R.S32.HI R5, RZ, 0x1f, R0 ;  /* 0x0000001fff050819 */ /* 0x000fe40000011400 */
[----:B------:R-:W-:-:S04]  /*0190*/  ISETP.GT.U32.AND P0, PT, R2, R17, PT ;  /* 0x000000110200720c */ /* 0x000fc80003f04070 */
[----:B------:R-:W-:-:S13]  /*01a0*/  ISETP.GT.U32.AND.EX P0, PT, R5, R10, PT, P0 ;  /* 0x0000000a0500720c */ /* 0x000fda0003f04100 */
[----:B------:R-:W-:Y:S05]  /*01b0*/  @!P0 EXIT ;  /* 0x000000000000894d */ /* 0x000fea0003800000 */
[--C-:B------:R-:W-:Y:S01]  /*01c0*/  IMAD.IADD R16, R2, 0x1, -R17.reuse ;  /* 0x0000000102107824 */ /* 0x100fe200078e0a11 */
[----:B------:R-:W-:Y:S01]  /*01d0*/  UIADD3 UR4, UPT, UPT, UR4, -UR8, URZ ;  /* 0x8000000804047290 */ /* 0x000fe2000fffe0ff */
[----:B------:R-:W-:Y:S01]  /*01e0*/  BSSY.RECONVERGENT B0, `(.L_x_0) ;  /* 0x0000082000007945 */ /* 0x000fe20003800200 */
[----:B------:R-:W0:Y:S01]  /*01f0*/  LDCU.64 UR10, c[0x0][0x358] ;  /* 0x00006b00ff0a77ac */ /* 0x000e220008000a00 */
[----:B------:R-:W-:Y:S01]  /*0200*/  IMAD.MOV.U32 R3, RZ, RZ, R17 ;  /* 0x000000ffff037224 */ /* 0x000fe200078e0011 */
[----:B------:R-:W-:Y:S01]  /*0210*/  LOP3.LUT R16, R16, 0x3, RZ, 0xc0, !PT ;  /* 0x0000000310107812 */ /* 0x000fe200078ec0ff */
[----:B------:R-:W-:Y:S01]  /*0220*/  IMAD.MOV.U32 R0, RZ, RZ, R10 ;  /* 0x000000ffff007224 */ /* 0x000fe200078e000a */
[----:B------:R-:W1:Y:S02]  /*0230*/  LDCU UR7, c[0x0][0x390] ;  /* 0x00007200ff0777ac */ /* 0x000e640008000800 */
[----:B------:R-:W-:Y:S01]  /*0240*/  ISETP.NE.U32.AND P0, PT, R16, RZ, PT ;  /* 0x000000ff1000720c */ /* 0x000fe20003f05070 */
[----:B------:R-:W2:Y:S03]  /*0250*/  LDCU UR9, c[0x0][0x390] ;  /* 0x00007200ff0977ac */ /* 0x000ea60008000800 */
[----:B------:R-:W-:Y:S01]  /*0260*/  ISETP.NE.AND.EX P0, PT, RZ, RZ, PT, P0 ;  /* 0x000000ffff00720c */ /* 0x000fe20003f05300 */
[----:B------:R-:W3:Y:S01]  /*0270*/  LDCU.128 UR16, c[0x0][0x380] ;  /* 0x00007000ff1077ac */ /* 0x000ee20008000c00 */
[----:B------:R-:W-:-:S02]  /*0280*/  USHF.R.S32.HI UR12, URZ, 0x1f, UR8 ;  /* 0x0000001fff0c7899 */ /* 0x000fc40008011408 */
[----:B------:R-:W-:-:S09]  /*0290*/  USHF.R.S32.HI UR13, URZ, 0x1f, UR4 ;  /* 0x0000001fff0d7899 */ /* 0x000fd20008011404 */
[----:B01----:R-:W-:Y:S05]  /*02a0*/  @!P0 BRA `(.L_x_1) ;  /* 0x0000000400d48947 */ /* 0x003fea0003800000 */
[----:B------:R-:W0:Y:S01]  /*02b0*/  LDCU.64 UR14, c[0x0][0x380] ;  /* 0x00007000ff0e77ac */ /* 0x000e220008000a00 */
[----:B------:R-:W1:Y:S01]  /*02c0*/  LDC R12, c[0x0][0x390] ;  /* 0x0000e400ff0c7b82 */ /* 0x000e620000000800 */
[C---:B------:R-:W-:Y:S01]  /*02d0*/  IADD3 R3, P2, PT, R17.reuse, R16, RZ ;  /* 0x0000001011037210 */ /* 0x040fe20007f5e0ff */
[----:B------:R-:W-:Y:S01]  /*02e0*/  IMAD.MOV.U32 R19, RZ, RZ, RZ ;  /* 0x000000ffff137224 */ /* 0x000fe200078e00ff */
[----:B------:R-:W-:Y:S01]  /*02f0*/  USHF.L.U32 UR5, UR8, 0x2, URZ ;  /* 0x0000000208057899 */ /* 0x000fe200080006ff */
[C-C-:B------:R-:W-:Y:S01]  /*0300*/  SHF.L.U64.HI R18, R17.reuse, 0x2, R10.reuse ;  /* 0x0000000211127819 */ /* 0x140fe2000001020a */
[----:B------:R-:W-:Y:S01]  /*0310*/  USHF.L.U64.HI UR6, UR8, 0x2, UR12 ;  /* 0x0000000208067899 */ /* 0x000fe2000801020c */
[----:B------:R-:W-:Y:S02]  /*0320*/  IMAD.SHL.U32 R22, R17, 0x4, RZ ;  /* 0x0000000411167824 */ /* 0x000fe400078e00ff */
[----:B------:R-:W-:Y:S02]  /*0330*/  IMAD.MOV.U32 R23, RZ, RZ, R17 ;  /* 0x000000ffff177224 */ /* 0x000fe400078e0011 */
[----:B------:R-:W-:-:S02]  /*0340*/  IMAD.MOV.U32 R24, RZ, RZ, R10 ;  /* 0x000000ffff187224 */ /* 0x000fc400078e000a */
[----:B------:R-:W-:Y:S02]  /*0350*/  IMAD.X R0, R10, 0x1, R19, P2 ;  /* 0x000000010a007824 */ /* 0x000fe400010e0613 */
[----:B0-----:R-:W-:Y:S02]  /*0360*/  IMAD.U32 R21, RZ, RZ, UR14 ;  /* 0x0000000eff157e24 */ /* 0x001fe4000f8e00ff */
[----:B------:R-:W-:-:S03]  /*0370*/  IMAD.U32 R27, RZ, RZ, UR15 ;  /* 0x0000000fff1b7e24 */ /* 0x000fc6000f8e00ff */
[C---:B------:R-:W-:Y:S02]  /*0380*/  IADD3 R20, P0, PT, R21.reuse, UR5, RZ ;  /* 0x0000000515147c10 */ /* 0x040fe4000ff1e0ff */
[----:B------:R-:W-:Y:S02]  /*0390*/  IADD3 R21, P1, PT, R21, -UR5, RZ ;  /* 0x8000000515157c10 */ /* 0x000fe4000ff3e0ff */
[C---:B------:R-:W-:Y:S02]  /*03a0*/  IADD3.X R25, PT, PT, R27.reuse, UR6, RZ, P0, !PT ;  /* 0x000000061b197c10 */ /* 0x040fe400087fe4ff */
[----:B------:R-:W-:-:S09]  /*03b0*/  IADD3.X R27, PT, PT, R27, ~UR6, RZ, P1, !PT ;  /* 0x800000061b1b7c10 */ /* 0x000fd20008ffe4ff */
.L_x_10:
[C---:B------:R-:W-:Y:S01]  /*03c0*/  ISETP.GE.U32.AND P0, PT, R23.reuse, UR4, PT ;  /* 0x0000000417007c0c */ /* 0x040fe2000bf06070 */
[----:B------:R-:W-:Y:S01]  /*03d0*/  BSSY.RECONVERGENT B1, `(.L_x_2) ;  /* 0x000005d000017945 */ /* 0x000fe20003800200 */
[----:B-1----:R-:W-:Y:S02]  /*03e0*/  ISETP.LT.U32.AND P1, PT, R23, R12, PT ;  /* 0x0000000c1700720c */ /* 0x002fe40003f21070 */
[----:B------:R-:W-:Y:S02]  /*03f0*/  ISETP.GE.U32.AND.EX P0, PT, R24, UR13, PT, P0 ;  /* 0x0000000d18007c0c */ /* 0x000fe4000bf06100 */
[----:B------:R-:W-:Y:S02]  /*0400*/  IADD3 R16, P2, PT, R16, -0x1, RZ ;  /* 0xffffffff10107810 */ /* 0x000fe40007f5e0ff */
[----:B------:R-:W-:Y:S02]  /*0410*/  ISETP.LT.U32.OR.EX P1, PT, R24, UR12, P0, P1 ;  /* 0x0000000c18007c0c */ /* 0x000fe40008721510 */
[----:B------:R-:W-:-:S02]  /*0420*/  IADD3.X R19, PT, PT, R19, -0x1, RZ, P2, !PT ;  /* 0xffffffff13137810 */ /* 0x000fc400017fe4ff */
[----:B------:R-:W-:-:S04]  /*0430*/  ISETP.NE.U32.AND P2, PT, R16, RZ, PT ;  /* 0x000000ff1000720c */ /* 0x000fc80003f45070 */
[----:B------:R-:W-:-:S05]  /*0440*/  ISETP.NE.AND.EX P0, PT, R19, RZ, PT, P2 ;  /* 0x000000ff1300720c */ /* 0x000fca0003f05320 */
[----:B0-----:R-:W-:Y:S08]  /*0450*/  @P1 BRA `(.L_x_3) ;  /* 0x0000000400501947 */ /* 0x001ff00003800000 */
[----:B------:R-:W-:Y:S01]  /*0460*/  LOP3.LUT R4, R24, UR12, RZ, 0xfc, !PT ;  /* 0x0000000c18047c12 */ /* 0x000fe2000f8efcff */
[----:B------:R-:W-:Y:S03]  /*0470*/  BSSY.RECONVERGENT B2, `(.L_x_4) ;  /* 0x000001e000027945 */ /* 0x000fe60003800200 */
[----:B------:R-:W-:-:S13]  /*0480*/  ISETP.NE.U32.AND P1, PT, R4, RZ, PT ;  /* 0x000000ff0400720c */ /* 0x000fda0003f25070 */
[----:B------:R-:W-:Y:S05]  /*0490*/  @P1 BRA `(.L_x_5) ;  /* 0x0000000000501947 */ /* 0x000fea0003800000 */
[----:B------:R-:W0:Y:S01]  /*04a0*/  I2F.U32.RP R4, R12 ;  /* 0x0000000c00047306 */ /* 0x000e220000209000 */
[----:B------:R-:W-:-:S07]  /*04b0*/  ISETP.NE.U32.AND P2, PT, R12, RZ, PT ;  /* 0x000000ff0c00720c */ /* 0x000fce0003f45070 */
[----:B0-----:R-:W0:Y:S02]  /*04c0*/  MUFU.RCP R4, R4 ;  /* 0x0000000400047308 */ /* 0x001e240000001000 */
[----:B0-----:R-:W-:-:S06]  /*04d0*/  VIADD R6, R4, 0xffffffe ;  /* 0x0ffffffe04067836 */ /* 0x001fcc0000000000 */
[----:B------:R0:W1:Y:S02]  /*04e0*/  F2I.FTZ.U32.TRUNC.NTZ R7, R6 ;  /* 0x0000000600077305 */ /* 0x000064000021f000 */
[----:B0-----:R-:W-:Y:S02]  /*04f0*/  IMAD.MOV.U32 R6, RZ, RZ, RZ ;  /* 0x000000ffff067224 */ /* 0x001fe400078e00ff */
[----:B-1----:R-:W-:-:S04]  /*0500*/  IMAD.MOV R9, RZ, RZ, -R7 ;  /* 0x000000ffff097224 */ /* 0x002fc800078e0a07 */
[----:B------:R-:W-:-:S04]  /*0510*/  IMAD R9, R9, R12, RZ ;  /* 0x0000000c09097224 */ /* 0x000fc800078e02ff */
[----:B------:R-:W-:-:S06]  /*0520*/  IMAD.HI.U32 R8, R7, R9, R6 ;  /* 0x0000000907087227 */ /* 0x000fcc00078e0006 */
[----:B------:R-:W-:-:S04]  /*0530*/  IMAD.HI.U32 R8, R8, R23, RZ ;  /* 0x0000001708087227 */ /* 0x000fc800078e00ff */
[----:B------:R-:W-:-:S04]  /*0540*/  IMAD.MOV R8, RZ, RZ, -R8 ;  /* 0x000000ffff087224 */ /* 0x000fc800078e0a08 */
[----:B------:R-:W-:-:S05]  /*0550*/  IMAD R7, R12, R8, R23 ;  /* 0x000000080c077224 */ /* 0x000fca00078e0217 */
[----:B------:R-:W-:-:S13]  /*0560*/  ISETP.GE.U32.AND P1, PT, R7, R12, PT ;  /* 0x0000000c0700720c */ /* 0x000fda0003f26070 */
[----:B------:R-:W-:-:S05]  /*0570*/  @P1 IMAD.IADD R7, R7, 0x1, -R12 ;  /* 0x0000000107071824 */ /* 0x000fca00078e0a0c */
[----:B------:R-:W-:-:S13]  /*0580*/  ISETP.GE.U32.AND P1, PT, R7, R12, PT ;  /* 0x0000000c0700720c */ /* 0x000fda0003f26070 */
[----:B------:R-:W-:Y:S01]  /*0590*/  @P1 IMAD.IADD R7, R7, 0x1, -R12 ;  /* 0x0000000107071824 */ /* 0x000fe200078e0a0c */
[----:B------:R-:W-:-:S04]  /*05a0*/  @!P2 LOP3.LUT R7, RZ, R12, RZ, 0x33, !PT ;  /* 0x0000000cff07a212 */ /* 0x000fc800078e33ff */
[----:B------:R-:W-:-:S04]  /*05b0*/  ISETP.NE.U32.AND P1, PT, R7, RZ, PT ;  /* 0x000000ff0700720c */ /* 0x000fc80003f25070 */
[----:B------:R-:W-:Y:S01]  /*05c0*/  ISETP.NE.AND.EX P1, PT, RZ, RZ, PT, P1 ;  /* 0x000000ffff00720c */ /* 0x000fe20003f25310 */
[----:B------:R-:W-:-:S12]  /*05d0*/  BRA `(.L_x_6) ;  /* 0x00000000001c7947 */ /* 0x000fd80003800000 */
.L_x_5:
[----:B------:R-:W-:Y:S01]  /*05e0*/  IMAD.MOV.U32 R6, RZ, RZ, R23 ;  /* 0x000000ffff067224 */ /* 0x000fe200078e0017 */
[----:B------:R-:W-:Y:S01]  /*05f0*/  MOV R4, 0x630 ;  /* 0x0000063000047802 */ /* 0x000fe20000000f00 */
[----:B------:R-:W-:Y:S02]  /*0600*/  IMAD.MOV.U32 R7, RZ, RZ, R24 ;  /* 0x000000ffff077224 */ /* 0x000fe400078e0018 */
[----:B------:R-:W-:-:S07]  /*0610*/  IMAD.U32 R9, RZ, RZ, UR12 ;  /* 0x0000000cff097e24 */ /* 0x000fce000f8e00ff */
[----:B--23--:R-:W-:Y:S05]  /*0620*/  CALL.REL.NOINC `($__internal_0_$__cuda_sm20_rem_u64) ;  /* 0x0000001800d87944 */ /* 0x00cfea0003c00000 */
[----:B------:R-:W-:-:S04]  /*0630*/  ISETP.NE.U32.AND P1, PT, R6, RZ, PT ;  /* 0x000000ff0600720c */ /* 0x000fc80003f25070 */
[----:B------:R-:W-:-:S13]  /*0640*/  ISETP.NE.AND.EX P1, PT, R7, RZ, PT, P1 ;  /* 0x000000ff0700720c */ /* 0x000fda0003f25310 */
.L_x_6:
[----:B--23--:R-:W-:Y:S05]  /*0650*/  BSYNC.RECONVERGENT B2 ;  /* 0x0000000000027941 */ /* 0x00cfea0003800200 */
.L_x_4:
[----:B------:R-:W-:Y:S05]  /*0660*/  @!P1 BRA `(.L_x_3) ;  /* 0x0000000000cc9947 */ /* 0x000fea0003800000 */
[----:B------:R-:W-:Y:S01]  /*0670*/  IADD3 R4, P1, PT, R23, 0x1, RZ ;  /* 0x0000000117047810 */ /* 0x000fe20007f3e0ff */
[----:B------:R-:W-:Y:S04]  /*0680*/  BSSY.RECONVERGENT B2, `(.L_x_7) ;  /* 0x000001f000027945 */ /* 0x000fe80003800200 */
[----:B------:R-:W-:-:S05]  /*0690*/  IMAD.X R7, RZ, RZ, R24, P1 ;  /* 0x000000ffff077224 */ /* 0x000fca00008e0618 */
[----:B------:R-:W-:-:S04]  /*06a0*/  LOP3.LUT R6, R7, UR12, RZ, 0xfc, !PT ;  /* 0x0000000c07067c12 */ /* 0x000fc8000f8efcff */
[----:B------:R-:W-:-:S13]  /*06b0*/  ISETP.NE.U32.AND P1, PT, R6, RZ, PT ;  /* 0x000000ff0600720c */ /* 0x000fda0003f25070 */
[----:B------:R-:W-:Y:S05]  /*06c0*/  @P1 BRA `(.L_x_8) ;  /* 0x0000000000501947 */ /* 0x000fea0003800000 */
[----:B------:R-:W0:Y:S01]  /*06d0*/  I2F.U32.RP R8, UR9 ;  /* 0x0000000900087d06 */ /* 0x000e220008209000 */
[----:B------:R-:W-:Y:S01]  /*06e0*/  IMAD.MOV.U32 R6, RZ, RZ, RZ ;  /* 0x000000ffff067224 */ /* 0x000fe200078e00ff */
[----:B------:R-:W-:-:S06]  /*06f0*/  ISETP.NE.U32.AND P2, PT, RZ, UR9, PT ;  /* 0x00000009ff007c0c */ /* 0x000fcc000bf45070 */
[----:B0-----:R-:W0:Y:S02]  /*0700*/  MUFU.RCP R8, R8 ;  /* 0x0000000800087308 */ /* 0x001e240000001000 */
[----:B0-----:R-:W-:-:S06]  /*0710*/  VIADD R9, R8, 0xffffffe ;  /* 0x0ffffffe08097836 */ /* 0x001fcc0000000000 */
[----:B------:R-:W0:Y:S02]  /*0720*/  F2I.FTZ.U32.TRUNC.NTZ R7, R9 ;  /* 0x0000000900077305 */ /* 0x000e24000021f000 */
[----:B0-----:R-:W-:-:S04]  /*0730*/  IMAD.MOV R11, RZ, RZ, -R7 ;  /* 0x000000ffff0b7224 */ /* 0x001fc800078e0a07 */
[----:B------:R-:W-:-:S04]  /*0740*/  IMAD R11, R11, UR9, RZ ;  /* 0x000000090b0b7c24 */ /* 0x000fc8000f8e02ff */
[----:B------:R-:W-:-:S06]  /*0750*/  IMAD.HI.U32 R11, R7, R11, R6 ;  /* 0x0000000b070b7227 */ /* 0x000fcc00078e0006 */
[----:B------:R-:W-:-:S04]  /*0760*/  IMAD.HI.U32 R6, R11, R4, RZ ;  /* 0x000000040b067227 */ /* 0x000fc800078e00ff */
[----:B------:R-:W-:-:S04]  /*0770*/  IMAD.MOV R7, RZ, RZ, -R6 ;  /* 0x000000ffff077224 */ /* 0x000fc800078e0a06 */
[----:B------:R-:W-:-:S05]  /*0780*/  IMAD R4, R7, UR9, R4 ;  /* 0x0000000907047c24 */ /* 0x000fca000f8e0204 */
[----:B------:R-:W-:-:S13]  /*0790*/  ISETP.GE.U32.AND P1, PT, R4, UR9, PT ;  /* 0x0000000904007c0c */ /* 0x000fda000bf26070 */
[----:B------:R-:W-:-:S05]  /*07a0*/  @P1 VIADD R4, R4, -UR9 ;  /* 0x8000000904041c36 */ /* 0x000fca0008000000 */
[----:B------:R-:W-:-:S13]  /*07b0*/  ISETP.GE.U32.AND P1, PT, R4, UR9, PT ;  /* 0x0000000904007c0c */ /* 0x000fda000bf26070 */
[----:B------:R-:W-:Y:S01]  /*07c0*/  @P1 VIADD R4, R4, -UR9 ;  /* 0x8000000904041c36 */ /* 0x000fe20008000000 */
[----:B------:R-:W-:-:S04]  /*07d0*/  @!P2 LOP3.LUT R4, RZ, UR9, RZ, 0x33, !PT ;  /* 0x00000009ff04ac12 */ /* 0x000fc8000f8e33ff */
[----:B------:R-:W-:-:S04]  /*07e0*/  ISETP.NE.U32.AND P1, PT, R4, RZ, PT ;  /* 0x000000ff0400720c */ /* 0x000fc80003f25070 */
[----:B------:R-:W-:Y:S01]  /*07f0*/  ISETP.NE.AND.EX P1, PT, RZ, RZ, PT, P1 ;  /* 0x000000ffff00720c */ /* 0x000fe20003f25310 */
[----:B------:R-:W-:-:S12]  /*0800*/  BRA `(.L_x_9) ;  /* 0x0000000000187947 */ /* 0x000fd80003800000 */
.L_x_8:
[----:B------:R-:W-:Y:S01]  /*0810*/  IMAD.MOV.U32 R6, RZ, RZ, R4 ;  /* 0x000000ffff067224 */ /* 0x000fe200078e0004 */
[----:B------:R-:W-:Y:S01]  /*0820*/  MOV R4, 0x850 ;  /* 0x0000085000047802 */ /* 0x000fe20000000f00 */
[----:B------:R-:W-:-:S07]  /*0830*/  IMAD.U32 R9, RZ, RZ, UR12 ;  /* 0x0000000cff097e24 */ /* 0x000fce000f8e00ff */
[----:B------:R-:W-:Y:S05]  /*0840*/  CALL.REL.NOINC `($__internal_0_$__cuda_sm20_rem_u64) ;  /* 0x0000001800507944 */ /* 0x000fea0003c00000 */
[----:B------:R-:W-:-:S04]  /*0850*/  ISETP.NE.U32.AND P1, PT, R6, RZ, PT ;  /* 0x000000ff0600720c */ /* 0x000fc80003f25070 */
[----:B------:R-:W-:-:S13]  /*0860*/  ISETP.NE.AND.EX P1, PT, R7, RZ, PT, P1 ;  /* 0x000000ff0700720c */ /* 0x000fda0003f25310 */
.L_x_9:
[----:B------:R-:W-:Y:S05]  /*0870*/  BSYNC.RECONVERGENT B2 ;  /* 0x0000000000027941 */ /* 0x000fea0003800200 */
.L_x_7:
[----:B------:R-:W-:Y:S05]  /*0880*/  @!P1 BRA `(.L_x_3) ;  /* 0x0000000000449947 */ /* 0x000fea0003800000 */
[C---:B------:R-:W-:Y:S02]  /*0890*/  IADD3 R14, P1, PT, R22.reuse, UR16, RZ ;  /* 0x00000010160e7c10 */ /* 0x040fe4000ff3e0ff */
[----:B------:R-:W-:Y:S02]  /*08a0*/  IADD3 R8, P2, PT, R22, R21, RZ ;  /* 0x0000001516087210 */ /* 0x000fe40007f5e0ff */
[----:B------:R-:W-:Y:S02]  /*08b0*/  IADD3.X R15, PT, PT, R18, UR17, RZ, P1, !PT ;  /* 0x00000011120f7c10 */ /* 0x000fe40008ffe4ff */
[----:B------:R-:W-:Y:S01]  /*08c0*/  IADD3 R6, P1, PT, R22, R20, RZ ;  /* 0x0000001416067210 */ /* 0x000fe20007f3e0ff */
[C---:B------:R-:W-:Y:S02]  /*08d0*/  IMAD.X R9, R18.reuse, 0x1, R27, P2 ;  /* 0x0000000112097824 */ /* 0x040fe400010e061b */
[----:B------:R-:W2:Y:S02]  /*08e0*/  LDG.E R4, desc[UR10][R14.64+-0x4] ;  /* 0xfffffc0a0e047981 */ /* 0x000ea4000c1e1900 */
[----:B------:R-:W-:-:S02]  /*08f0*/  IMAD.X R7, R18, 0x1, R25, P1 ;  /* 0x0000000112077824 */ /* 0x000fc400008e0619 */
[----:B------:R-:W2:Y:S04]  /*0900*/  LDG.E R11, desc[UR10][R14.64+0x4] ;  /* 0x0000040a0e0b7981 */ /* 0x000ea8000c1e1900 */
[----:B------:R-:W3:Y:S04]  /*0910*/  LDG.E R9, desc[UR10][R8.64] ;  /* 0x0000000a08097981 */ /* 0x000ee8000c1e1900 */
[----:B------:R-:W4:Y:S01]  /*0920*/  LDG.E R7, desc[UR10][R6.64] ;  /* 0x0000000a06077981 */ /* 0x000f22000c1e1900 */
[----:B------:R-:W-:-:S04]  /*0930*/  IADD3 R28, P1, PT, R22, UR18, RZ ;  /* 0x00000012161c7c10 */ /* 0x000fc8000ff3e0ff */
[----:B------:R-:W-:Y:S01]  /*0940*/  IADD3.X R29, PT, PT, R18, UR19, RZ, P1, !PT ;  /* 0x00000013121d7c10 */ /* 0x000fe20008ffe4ff */
[----:B--2---:R-:W-:-:S04]  /*0950*/  FADD R4, R4, R11 ;  /* 0x0000000b04047221 */ /* 0x004fc80000000000 */
[----:B---3--:R-:W-:-:S04]  /*0960*/  FADD R4, R4, R9 ;  /* 0x0000000904047221 */ /* 0x008fc80000000000 */
[----:B----4-:R-:W-:-:S04]  /*0970*/  FADD R4, R4, R7 ;  /* 0x0000000704047221 */ /* 0x010fc80000000000 */
[----:B------:R-:W-:-:S05]  /*0980*/  FMUL R11, R4, 0.25 ;  /* 0x3e800000040b7820 */ /* 0x000fca0000400000 */
[----:B------:R0:W-:Y:S02]  /*0990*/  STG.E desc[UR10][R28.64], R11 ;  /* 0x0000000b1c007986 */ /* 0x0001e4000c10190a */
.L_x_3:
[----:B--23--:R-:W-:Y:S05]  /*09a0*/  BSYNC.RECONVERGENT B1 ;  /* 0x0000000000017941 */ /* 0x00cfea0003800200 */
.L_x_2:
[----:B------:R-:W-:Y:S02]  /*09b0*/  IADD3 R23, P2, PT, R23, 0x1, RZ ;  /* 0x0000000117177810 */ /* 0x000fe40007f5e0ff */
[----:B------:R-:W-:-:S03]  /*09c0*/  IADD3 R22, P1, PT, R22, 0x4, RZ ;  /* 0x0000000416167810 */ /* 0x000fc60007f3e0ff */
[----:B------:R-:W-:Y:S02]  /*09d0*/  IMAD.X R24, RZ, RZ, R24, P2 ;  /* 0x000000ffff187224 */ /* 0x000fe400010e0618 */
[----:B------:R-:W-:Y:S01]  /*09e0*/  IMAD.X R18, RZ, RZ, R18, P1 ;  /* 0x000000ffff127224 */ /* 0x000fe200008e0612 */
[----:B------:R-:W-:Y:S07]  /*09f0*/  @P0 BRA `(.L_x_10) ;  /* 0xfffffff800700947 */ /* 0x000fee000383ffff */
.L_x_1:
[----:B--23--:R-:W-:Y:S05]  /*0a00*/  BSYNC.RECONVERGENT B0 ;  /* 0x0000000000007941 */ /* 0x00cfea0003800200 */
.L_x_0:
[----:B------:R-:W-:-:S04]  /*0a10*/  IADD3 R4, P1, PT, R17, -R2, RZ ;  /* 0x8000000211047210 */ /* 0x000fc80007f3e0ff */
[----:B------:R-:W-:Y:S01]  /*0a20*/  ISETP.GT.U32.AND P0, PT, R4, -0x4, PT ;  /* 0xfffffffc0400780c */ /* 0x000fe20003f04070 */
[----:B------:R-:W-:-:S05]  /*0a30*/  IMAD.X R4, R10, 0x1, ~R5, P1 ;  /* 0x000000010a047824 */ /* 0x000fca00008e0e05 */
[----:B------:R-:W-:-:S13]  /*0a40*/  ISETP.GT.U32.AND.EX P0, PT, R4, -0x1, PT, P0 ;  /* 0xffffffff0400780c */ /* 0x000fda0003f04100 */
[----:B------:R-:W-:Y:S05]  /*0a50*/  @P0 EXIT ;  /* 0x000000000000094d */ /* 0x000fea0003800000 */
[----:B------:R-:W1:Y:S01]  /*0a60*/  LDCU UR5, c[0x0][0x390] ;  /* 0x00007200ff0577ac */ /* 0x000e620008000800 */
[----:B------:R-:W2:Y:S01]  /*0a70*/  LDC R10, c[0x0][0x390] ;  /* 0x0000e400ff0a7b82 */ /* 0x000ea20000000800 */
[C---:B------:R-:W-:Y:S01]  /*0a80*/  SHF.L.U64.HI R12, R3.reuse, 0x2, R0 ;  /* 0x00000002030c7819 */ /* 0x040fe20000010200 */
[----:B------:R-:W-:Y:S01]  /*0a90*/  IMAD.SHL.U32 R21, R3, 0x4, RZ ;  /* 0x0000000403157824 */ /* 0x000fe200078e00ff */
[----:B------:R-:W3:Y:S01]  /*0aa0*/  LDCU.64 UR8, c[0x0][0x380] ;  /* 0x00007000ff0877ac */ /* 0x000ee20008000a00 */
[----:B------:R-:W4:Y:S04]  /*0ab0*/  LDCU UR15, c[0x0][0x390] ;  /* 0x00007200ff0f77ac */ /* 0x000f280008000800 */
[----:B------:R-:W0:Y:S08]  /*0ac0*/  LDC.64 R16, c[0x0][0x380] ;  /* 0x0000e000ff107b82 */ /* 0x000e300000000a00 */
[----:B------:R-:W0:Y:S01]  /*0ad0*/  LDC.64 R18, c[0x0][0x388] ;  /* 0x0000e200ff127b82 */ /* 0x000e220000000a00 */
[----:B-1----:R-:W-:-:S02]  /*0ae0*/  USHF.L.U32 UR6, UR5, 0x2, URZ ;  /* 0x0000000205067899 */ /* 0x002fc400080006ff */
[----:B------:R-:W-:Y:S02]  /*0af0*/  USHF.L.U64.HI UR5, UR5, 0x2, UR12 ;  /* 0x0000000205057899 */ /* 0x000fe4000801020c */
[----:B---3--:R-:W-:Y:S02]  /*0b00*/  UIADD3 UR14, UP0, UPT, -UR6, UR8, URZ ;  /* 0x00000008060e7290 */ /* 0x008fe4000ff1e1ff */
[----:B------:R-:W-:Y:S02]  /*0b10*/  UIADD3 UR6, UP1, UPT, UR6, UR8, URZ ;  /* 0x0000000806067290 */ /* 0x000fe4000ff3e0ff */
[----:B------:R-:W-:Y:S02]  /*0b20*/  UIADD3.X UR8, UPT, UPT, ~UR5, UR9, URZ, UP0, !UPT ;  /* 0x0000000905087290 */ /* 0x000fe400087fe5ff */
[----:B----4-:R-:W-:-:S12]  /*0b30*/  UIADD3.X UR5, UPT, UPT, UR5, UR9, URZ, UP1, !UPT ;  /* 0x0000000905057290 */ /* 0x010fd80008ffe4ff */
.L_x_43:
[C---:B------:R-:W-:Y:S01]  /*0b40*/  ISETP.GE.U32.AND P1, PT, R3.reuse, UR4, PT ;  /* 0x0000000403007c0c */ /* 0x040fe2000bf26070 */
[----:B------:R-:W-:Y:S01]  /*0b50*/  BSSY.RECONVERGENT B0, `(.L_x_11) ;  /* 0x0000059000007945 */ /* 0x000fe20003800200 */
[----:B--2---:R-:W-:Y:S02]  /*0b60*/  ISETP.LT.U32.AND P0, PT, R3, R10, PT ;  /* 0x0000000a0300720c */ /* 0x004fe40003f01070 */
[C---:B------:R-:W-:Y:S02]  /*0b70*/  ISETP.GE.U32.AND.EX P1, PT, R0.reuse, UR13, PT, P1 ;  /* 0x0000000d00007c0c */ /* 0x040fe4000bf26110 */
[C---:B0-----:R-:W-:Y:S02]  /*0b80*/  IADD3 R26, P3, PT, R21.reuse, R16, RZ ;  /* 0x00000010151a7210 */ /* 0x041fe40007f7e0ff */
[----:B------:R-:W-:Y:S02]  /*0b90*/  ISETP.LT.U32.OR.EX P0, PT, R0, UR12, P1, P0 ;  /* 0x0000000c00007c0c */ /* 0x000fe40008f01500 */
[C---:B------:R-:W-:Y:S01]  /*0ba0*/  IADD3 R22, P4, P5, R21.reuse, 0x8, R18 ;  /* 0x0000000815167810 */ /* 0x040fe20007d9e012 */
[----:B------:R-:W-:Y:S01]  /*0bb0*/  IMAD.X R27, R12, 0x1, R17, P3 ;  /* 0x000000010c1b7824 */ /* 0x000fe200018e0611 */
[----:B------:R-:W-:-:S02]  /*0bc0*/  IADD3 R24, P2, PT, R21, UR14, RZ ;  /* 0x0000000e15187c10 */ /* 0x000fc4000ff5e0ff */
[C---:B------:R-:W-:Y:S02]  /*0bd0*/  IADD3.X R23, PT, PT, R12.reuse, R19, RZ, P4, P5 ;  /* 0x000000130c177210 */ /* 0x040fe400027ea4ff */
[----:B------:R-:W-:-:S05]  /*0be0*/  IADD3.X R25, PT, PT, R12, UR8, RZ, P2, !PT ;  /* 0x000000080c197c10 */ /* 0x000fca00097fe4ff */
[----:B------:R-:W-:Y:S05]  /*0bf0*/  @P0 BRA `(.L_x_12) ;  /* 0x0000000400380947 */ /* 0x000fea0003800000 */
        /* <DEDUP_REMOVED lines=17> */
[----:B------:R-:W-:-:S04]  /*0d10*/  @P0 IADD3 R7, PT, PT, R7, -R10, RZ ;  /* 0x8000000a07070210 */ /* 0x000fc80007ffe0ff */
[----:B------:R-:W-:-:S13]  /*0d20*/  ISETP.GE.U32.AND P0, PT, R7, R10, PT ;  /* 0x0000000a0700720c */ /* 0x000fda0003f06070 */
[----:B------:R-:W-:Y:S01]  /*0d30*/  @P0 IMAD.IADD R7, R7, 0x1, -R10 ;  /* 0x0000000107070824 */ /* 0x000fe200078e0a0a */
[----:B------:R-:W-:-:S04]  /*0d40*/  @!P1 LOP3.LUT R7, RZ, R10, RZ, 0x33, !PT ;  /* 0x0000000aff079212 */ /* 0x000fc800078e33ff */
[----:B------:R-:W-:-:S04]  /*0d50*/  ISETP.NE.U32.AND P0, PT, R7, RZ, PT ;  /* 0x000000ff0700720c */ /* 0x000fc80003f05070 */
[----:B------:R-:W-:Y:S01]  /*0d60*/  ISETP.NE.AND.EX P0, PT, RZ, RZ, PT, P0 ;  /* 0x000000ffff00720c */ /* 0x000fe20003f05300 */
[----:B------:R-:W-:-:S12]  /*0d70*/  BRA `(.L_x_15) ;  /* 0x00000000001c7947 */ /* 0x000fd80003800000 */
.L_x_14:
[----:B------:R-:W-:Y:S01]  /*0d80*/  IMAD.MOV.U32 R6, RZ, RZ, R3 ;  /* 0x000000ffff067224 */ /* 0x000fe200078e0003 */
[----:B------:R-:W-:Y:S01]  /*0d90*/  MOV R4, 0xdd0 ;  /* 0x00000dd000047802 */ /* 0x000fe20000000f00 */
[----:B------:R-:W-:Y:S02]  /*0da0*/  IMAD.MOV.U32 R7, RZ, RZ, R0 ;  /* 0x000000ffff077224 */ /* 0x000fe400078e0000 */
[----:B------:R-:W-:-:S07]  /*0db0*/  IMAD.U32 R9, RZ, RZ, UR12 ;  /* 0x0000000cff097e24 */ /* 0x000fce000f8e00ff */
[----:B------:R-:W-:Y:S05]  /*0dc0*/  CALL.REL.NOINC `($__internal_0_$__cuda_sm20_rem_u64) ;  /* 0x0000001000f07944 */ /* 0x000fea0003c00000 */
[----:B------:R-:W-:-:S04]  /*0dd0*/  ISETP.NE.U32.AND P0, PT, R6, RZ, PT ;  /* 0x000000ff0600720c */ /* 0x000fc80003f05070 */
[----:B------:R-:W-:-:S13]  /*0de0*/  ISETP.NE.AND.EX P0, PT, R7, RZ, PT, P0 ;  /* 0x000000ff0700720c */ /* 0x000fda0003f05300 */
.L_x_15:
[----:B------:R-:W-:Y:S05]  /*0df0*/  BSYNC.RECONVERGENT B1 ;  /* 0x0000000000017941 */ /* 0x000fea0003800200 */
.L_x_13:
        /* <DEDUP_REMOVED lines=27> */
.L_x_17:
[----:B------:R-:W-:Y:S01]  /*0fb0*/  IMAD.MOV.U32 R6, RZ, RZ, R4 ;  /* 0x000000ffff067224 */ /* 0x000fe200078e0004 */
[----:B------:R-:W-:Y:S01]  /*0fc0*/  MOV R4, 0xff0 ;  /* 0x00000ff000047802 */ /* 0x000fe20000000f00 */
[----:B------:R-:W-:-:S07]  /*0fd0*/  IMAD.U32 R9, RZ, RZ, UR12 ;  /* 0x0000000cff097e24 */ /* 0x000fce000f8e00ff */
[----:B------:R-:W-:Y:S05]  /*0fe0*/  CALL.REL.NOINC `($__internal_0_$__cuda_sm20_rem_u64) ;  /* 0x0000001000687944 */ /* 0x000fea0003c00000 */
[----:B------:R-:W-:-:S04]  /*0ff0*/  ISETP.NE.U32.AND P0, PT, R6, RZ, PT ;  /* 0x000000ff0600720c */ /* 0x000fc80003f05070 */
[----:B------:R-:W-:-:S13]  /*1000*/  ISETP.NE.AND.EX P0, PT, R7, RZ, PT, P0 ;  /* 0x000000ff0700720c */ /* 0x000fda0003f05300 */
.L_x_18:
[----:B------:R-:W-:Y:S05]  /*1010*/  BSYNC.RECONVERGENT B1 ;  /* 0x0000000000017941 */ /* 0x000fea0003800200 */
.L_x_16:
[----:B------:R-:W-:Y:S05]  /*1020*/  @!P0 BRA `(.L_x_12) ;  /* 0x00000000002c8947 */ /* 0x000fea0003800000 */
[----:B------:R-:W-:Y:S01]  /*1030*/  IADD3 R6, P0, PT, R21, UR6, RZ ;  /* 0x0000000615067c10 */ /* 0x000fe2000ff1e0ff */
[----:B------:R-:W2:Y:S04]  /*1040*/  LDG.E R4, desc[UR10][R26.64+-0x4] ;  /* 0xfffffc0a1a047981 */ /* 0x000ea8000c1e1900 */
[----:B------:R-:W2:Y:S01]  /*1050*/  LDG.E R9, desc[UR10][R26.64+0x4] ;  /* 0x0000040a1a097981 */ /* 0x000ea2000c1e1900 */
[----:B------:R-:W-:-:S03]  /*1060*/  IADD3.X R7, PT, PT, R12, UR5, RZ, P0, !PT ;  /* 0x000000050c077c10 */ /* 0x000fc600087fe4ff */
[----:B------:R-:W3:Y:S04]  /*1070*/  LDG.E R11, desc[UR10][R24.64] ;  /* 0x0000000a180b7981 */ /* 0x000ee8000c1e1900 */
[----:B------:R-:W4:Y:S01]  /*1080*/  LDG.E R7, desc[UR10][R6.64] ;  /* 0x0000000a06077981 */ /* 0x000f22000c1e1900 */
[----:B--2---:R-:W-:-:S04]  /*1090*/  FADD R4, R4, R9 ;  /* 0x0000000904047221 */ /* 0x004fc80000000000 */
[----:B---3--:R-:W-:-:S04]  /*10a0*/  FADD R4, R4, R11 ;  /* 0x0000000b04047221 */ /* 0x008fc80000000000 */
[----:B----4-:R-:W-:-:S04]  /*10b0*/  FADD R4, R4, R7 ;  /* 0x0000000704047221 */ /* 0x010fc80000000000 */
[----:B------:R-:W-:-:S05]  /*10c0*/  FMUL R9, R4, 0.25 ;  /* 0x3e80000004097820 */ /* 0x000fca0000400000 */
[----:B------:R0:W-:Y:S02]  /*10d0*/  STG.E desc[UR10][R22.64+-0x8], R9 ;  /* 0xfffff80916007986 */ /* 0x0001e4000c10190a */
.L_x_12:
[----:B------:R-:W-:Y:S05]  /*10e0*/  BSYNC.RECONVERGENT B0 ;  /* 0x0000000000007941 */ /* 0x000fea0003800200 */
.L_x_11:
[----:B0-----:R-:W-:Y:S01]  /*10f0*/  IADD3 R9, P1, PT, R3, 0x1, RZ ;  /* 0x0000000103097810 */ /* 0x001fe20007f3e0ff */
[----:B------:R-:W-:Y:S03]  /*1100*/  BSSY.RECONVERGENT B0, `(.L_x_19) ;  /* 0x0000054000007945 */ /* 0x000fe60003800200 */
[C---:B------:R-:W-:Y:S01]  /*1110*/  ISETP.GE.U32.AND P0, PT, R9.reuse, UR4, PT ;  /* 0x0000000409007c0c */ /* 0x040fe2000bf06070 */
[----:B------:R-:W-:Y:S01]  /*1120*/  IMAD.X R7, RZ, RZ, R0, P1 ;  /* 0x000000ffff077224 */ /* 0x000fe200008e0600 */
[----:B------:R-:W-:-:S04]  /*1130*/  ISETP.LT.U32.AND P1, PT, R9, R10, PT ;  /* 0x0000000a0900720c */ /* 0x000fc80003f21070 */
[----:B------:R-:W-:-:S04]  /*1140*/  ISETP.GE.U32.AND.EX P0, PT, R7, UR13, PT, P0 ;  /* 0x0000000d07007c0c */ /* 0x000fc8000bf06100 */
[----:B------:R-:W-:-:S13]  /*1150*/  ISETP.LT.U32.OR.EX P0, PT, R7, UR12, P0, P1 ;  /* 0x0000000c07007c0c */ /* 0x000fda0008701510 */
        /* <DEDUP_REMOVED lines=25> */
.L_x_22:
[----:B------:R-:W-:Y:S01]  /*12f0*/  IMAD.MOV.U32 R6, RZ, RZ, R9 ;  /* 0x000000ffff067224 */ /* 0x000fe200078e0009 */
[----:B------:R-:W-:Y:S01]  /*1300*/  MOV R4, 0x1330 ;  /* 0x0000133000047802 */ /* 0x000fe20000000f00 */
[----:B------:R-:W-:-:S07]  /*1310*/  IMAD.U32 R9, RZ, RZ, UR12 ;  /* 0x0000000cff097e24 */ /* 0x000fce000f8e00ff */
[----:B------:R-:W-:Y:S05]  /*1320*/  CALL.REL.NOINC `($__internal_0_$__cuda_sm20_rem_u64) ;  /* 0x0000000c00987944 */ /* 0x000fea0003c00000 */
[----:B------:R-:W-:-:S04]  /*1330*/  ISETP.NE.U32.AND P0, PT, R6, RZ, PT ;  /* 0x000000ff0600720c */ /* 0x000fc80003f05070 */
[----:B------:R-:W-:-:S13]  /*1340*/  ISETP.NE.AND.EX P0, PT, R7, RZ, PT, P0 ;  /* 0x000000ff0700720c */ /* 0x000fda0003f05300 */
.L_x_23:
[----:B------:R-:W-:Y:S05]  /*1350*/  BSYNC.RECONVERGENT B1 ;  /* 0x0000000000017941 */ /* 0x000fea0003800200 */
.L_x_21:
        /* <DEDUP_REMOVED lines=22> */
[----:B------:R-:W-:Y:S02]  /*14c0*/  @P0 IADD3 R4, PT, PT, R4, -UR15, RZ ;  /* 0x8000000f04040c10 */ /* 0x000fe4000fffe0ff */
[----:B------:R-:W-:-:S04]  /*14d0*/  @!P1 LOP3.LUT R4, RZ, UR15, RZ, 0x33, !PT ;  /* 0x0000000fff049c12 */ /* 0x000fc8000f8e33ff */
[----:B------:R-:W-:-:S04]  /*14e0*/  ISETP.NE.U32.AND P0, PT, R4, RZ, PT ;  /* 0x000000ff0400720c */ /* 0x000fc80003f05070 */
[----:B------:R-:W-:Y:S01]  /*14f0*/  ISETP.NE.AND.EX P0, PT, RZ, RZ, PT, P0 ;  /* 0x000000ffff00720c */ /* 0x000fe20003f05300 */
[----:B------:R-:W-:-:S12]  /*1500*/  BRA `(.L_x_26) ;  /* 0x0000000000187947 */ /* 0x000fd80003800000 */
.L_x_25:
[----:B------:R-:W-:Y:S01]  /*1510*/  IMAD.MOV.U32 R6, RZ, RZ, R4 ;  /* 0x000000ffff067224 */ /* 0x000fe200078e0004 */
[----:B------:R-:W-:Y:S01]  /*1520*/  MOV R4, 0x1550 ;  /* 0x0000155000047802 */ /* 0x000fe20000000f00 */
[----:B------:R-:W-:-:S07]  /*1530*/  IMAD.U32 R9, RZ, RZ, UR12 ;  /* 0x0000000cff097e24 */ /* 0x000fce000f8e00ff */
[----:B------:R-:W-:Y:S05]  /*1540*/  CALL.REL.NOINC `($__internal_0_$__cuda_sm20_rem_u64) ;  /* 0x0000000c00107944 */ /* 0x000fea0003c00000 */
[----:B------:R-:W-:-:S04]  /*1550*/  ISETP.NE.U32.AND P0, PT, R6, RZ, PT ;  /* 0x000000ff0600720c */ /* 0x000fc80003f05070 */
[----:B------:R-:W-:-:S13]  /*1560*/  ISETP.NE.AND.EX P0, PT, R7, RZ, PT, P0 ;  /* 0x000000ff0700720c */ /* 0x000fda0003f05300 */
.L_x_26:
[----:B------:R-:W-:Y:S05]  /*1570*/  BSYNC.RECONVERGENT B1 ;  /* 0x0000000000017941 */ /* 0x000fea0003800200 */
.L_x_24:
        /* <DEDUP_REMOVED lines=12> */
.L_x_20:
[----:B------:R-:W-:Y:S05]  /*1640*/  BSYNC.RECONVERGENT B0 ;  /* 0x0000000000007941 */ /* 0x000fea0003800200 */
.L_x_19:
        /* <DEDUP_REMOVED lines=32> */
.L_x_30:
[----:B------:R-:W-:Y:S01]  /*1850*/  IMAD.MOV.U32 R6, RZ, RZ, R9 ;  /* 0x000000ffff067224 */ /* 0x000fe200078e0009 */
[----:B------:R-:W-:Y:S01]  /*1860*/  MOV R4, 0x1890 ;  /* 0x0000189000047802 */ /* 0x000fe20000000f00 */
[----:B------:R-:W-:-:S07]  /*1870*/  IMAD.U32 R9, RZ, RZ, UR12 ;  /* 0x0000000cff097e24 */ /* 0x000fce000f8e00ff */
[----:B------:R-:W-:Y:S05]  /*1880*/  CALL.REL.NOINC `($__internal_0_$__cuda_sm20_rem_u64) ;  /* 0x0000000800407944 */ /* 0x000fea0003c00000 */
[----:B------:R-:W-:-:S04]  /*1890*/  ISETP.NE.U32.AND P0, PT, R6, RZ, PT ;  /* 0x000000ff0600720c */ /* 0x000fc80003f05070 */
[----:B------:R-:W-:-:S13]  /*18a0*/  ISETP.NE.AND.EX P0, PT, R7, RZ, PT, P0 ;  /* 0x000000ff0700720c */ /* 0x000fda0003f05300 */
.L_x_31:
[----:B------:R-:W-:Y:S05]  /*18b0*/  BSYNC.RECONVERGENT B1 ;  /* 0x0000000000017941 */ /* 0x000fea0003800200 */
.L_x_29:
        /* <DEDUP_REMOVED lines=27> */
.L_x_33:
[----:B------:R-:W-:Y:S01]  /*1a70*/  IMAD.MOV.U32 R6, RZ, RZ, R4 ;  /* 0x000000ffff067224 */ /* 0x000fe200078e0004 */
[----:B------:R-:W-:Y:S01]  /*1a80*/  MOV R4, 0x1ab0 ;  /* 0x00001ab000047802 */ /* 0x000fe20000000f00 */
[----:B------:R-:W-:-:S07]  /*1a90*/  IMAD.U32 R9, RZ, RZ, UR12 ;  /* 0x0000000cff097e24 */ /* 0x000fce000f8e00ff */
[----:B------:R-:W-:Y:S05]  /*1aa0*/  CALL.REL.NOINC `($__internal_0_$__cuda_sm20_rem_u64) ;  /* 0x0000000400b87944 */ /* 0x000fea0003c00000 */
[----:B------:R-:W-:-:S04]  /*1ab0*/  ISETP.NE.U32.AND P0, PT, R6, RZ, PT ;  /* 0x000000ff0600720c */ /* 0x000fc80003f05070 */
[----:B------:R-:W-:-:S13]  /*1ac0*/  ISETP.NE.AND.EX P0, PT, R7, RZ, PT, P0 ;  /* 0x000000ff0700720c */ /* 0x000fda0003f05300 */
.L_x_34:
[----:B------:R-:W-:Y:S05]  /*1ad0*/  BSYNC.RECONVERGENT B1 ;  /* 0x0000000000017941 */ /* 0x000fea0003800200 */
.L_x_32:
        /* <DEDUP_REMOVED lines=12> */
.L_x_28:
[----:B------:R-:W-:Y:S05]  /*1ba0*/  BSYNC.RECONVERGENT B0 ;  /* 0x0000000000007941 */ /* 0x000fea0003800200 */
.L_x_27:
        /* <DEDUP_REMOVED lines=32> */
.L_x_38:
[----:B------:R-:W-:Y:S01]  /*1db0*/  IMAD.MOV.U32 R6, RZ, RZ, R9 ;  /* 0x000000ffff067224 */ /* 0x000fe200078e0009 */
[----:B------:R-:W-:Y:S02]  /*1dc0*/  MOV R9, UR12 ;  /* 0x0000000c00097c02 */ /* 0x000fe40008000f00 */
[----:B------:R-:W-:-:S07]  /*1dd0*/  MOV R4, 0x1df0 ;  /* 0x00001df000047802 */ /* 0x000fce0000000f00 */
[----:B------:R-:W-:Y:S05]  /*1de0*/  CALL.REL.NOINC `($__internal_0_$__cuda_sm20_rem_u64) ;  /* 0x0000000000e87944 */ /* 0x000fea0003c00000 */
[----:B------:R-:W-:-:S04]  /*1df0*/  ISETP.NE.U32.AND P0, PT, R6, RZ, PT ;  /* 0x000000ff0600720c */ /* 0x000fc80003f05070 */
[----:B------:R-:W-:-:S13]  /*1e00*/  ISETP.NE.AND.EX P0, PT, R7, RZ, PT, P0 ;  /* 0x000000ff0700720c */ /* 0x000fda0003f05300 */
.L_x_39:
[----:B------:R-:W-:Y:S05]  /*1e10*/  BSYNC.RECONVERGENT B1 ;  /* 0x0000000000017941 */ /* 0x000fea0003800200 */
.L_x_37:
        /* <DEDUP_REMOVED lines=27> */
.L_x_41:
[----:B------:R-:W-:Y:S01]  /*1fd0*/  IMAD.MOV.U32 R6, RZ, RZ, R4 ;  /* 0x000000ffff067224 */ /* 0x000fe200078e0004 */
[----:B------:R-:W-:Y:S01]  /*1fe0*/  MOV R4, 0x2010 ;  /* 0x0000201000047802 */ /* 0x000fe20000000f00 */
[----:B------:R-:W-:-:S07]  /*1ff0*/  IMAD.U32 R9, RZ, RZ, UR12 ;  /* 0x0000000cff097e24 */ /* 0x000fce000f8e00ff */
[----:B------:R-:W-:Y:S05]  /*2000*/  CALL.REL.NOINC `($__internal_0_$__cuda_sm20_rem_u64) ;  /* 0x0000000000607944 */ /* 0x000fea0003c00000 */
[----:B------:R-:W-:-:S04]  /*2010*/  ISETP.NE.U32.AND P0, PT, R6, RZ, PT ;  /* 0x000000ff0600720c */ /* 0x000fc80003f05070 */
[----:B------:R-:W-:-:S13]  /*2020*/  ISETP.NE.AND.EX P0, PT, R7, RZ, PT, P0 ;  /* 0x000000ff0700720c */ /* 0x000fda0003f05300 */
.L_x_42:
[----:B------:R-:W-:Y:S05]  /*2030*/  BSYNC.RECONVERGENT B1 ;  /* 0x0000000000017941 */ /* 0x000fea0003800200 */
.L_x_40:
        /* <DEDUP_REMOVED lines=12> */
.L_x_36:
[----:B------:R-:W-:Y:S05]  /*2100*/  BSYNC.RECONVERGENT B0 ;  /* 0x0000000000007941 */ /* 0x000fea0003800200 */
.L_x_35:
[----:B------:R-:W-:Y:S02]  /*2110*/  IADD3 R3, P0, PT, R3, 0x4, RZ ;  /* 0x0000000403037810 */ /* 0x000fe40007f1e0ff */
[----:B------:R-:W-:-:S03]  /*2120*/  IADD3 R21, P1, PT, R21, 0x10, RZ ;  /* 0x0000001015157810 */ /* 0x000fc60007f3e0ff */
[----:B------:R-:W-:Y:S01]  /*2130*/  IMAD.X R0, RZ, RZ, R0, P0 ;  /* 0x000000ffff007224 */ /* 0x000fe200000e0600 */
[----:B------:R-:W-:Y:S01]  /*2140*/  ISETP.GE.U32.AND P0, PT, R3, R2, PT ;  /* 0x000000020300720c */ /* 0x000fe20003f06070 */
[----:B------:R-:W-:-:S03]  /*2150*/  IMAD.X R12, RZ, RZ, R12, P1 ;  /* 0x000000ffff0c7224 */ /* 0x000fc600008e060c */
[----:B------:R-:W-:-:S13]  /*2160*/  ISETP.GE.U32.AND.EX P0, PT, R0, R5, PT, P0 ;  /* 0x000000050000720c */ /* 0x000fda0003f06100 */
[----:B------:R-:W-:Y:S05]  /*2170*/  @!P0 BRA `(.L_x_43) ;  /* 0xffffffe800708947 */ /* 0x000fea000383ffff */
[----:B------:R-:W-:Y:S05]  /*2180*/  EXIT ;  /* 0x000000000000794d */ /* 0x000fea0003800000 */
        .weak           $__internal_0_$__cuda_sm20_rem_u64
        .type           $__internal_0_$__cuda_sm20_rem_u64,@function
        .size           $__internal_0_$__cuda_sm20_rem_u64,(.L_x_46 - $__internal_0_$__cuda_sm20_rem_u64)
$__internal_0_$__cuda_sm20_rem_u64:
[----:B------:R-:W-:-:S04]  /*2190*/  IMAD.U32 R8, RZ, RZ, UR7 ;  /* 0x00000007ff087e24 */ /* 0x000fc8000f8e00ff */
[----:B------:R-:W0:Y:S08]  /*21a0*/  I2F.U64.RP R14, R8 ;  /* 0x00000008000e7312 */ /* 0x000e300000309000 */
[----:B0-----:R-:W0:Y:S02]  /*21b0*/  MUFU.RCP R28, R14 ;  /* 0x0000000e001c7308 */ /* 0x001e240000001000 */
[----:B0-----:R-:W-:-:S06]  /*21c0*/  VIADD R28, R28, 0x1ffffffe ;  /* 0x1ffffffe1c1c7836 */ /* 0x001fcc0000000000 */
[----:B------:R-:W0:Y:S02]  /*21d0*/  F2I.U64.TRUNC R28, R28 ;  /* 0x0000001c001c7311 */ /* 0x000e24000020d800 */
[----:B0-----:R-:W-:-:S04]  /*21e0*/  IMAD.WIDE.U32 R14, R28, UR7, RZ ;  /* 0x000000071c0e7c25 */ /* 0x001fc8000f8e00ff */
[C---:B------:R-:W-:Y:S01]  /*21f0*/  IMAD R13, R28.reuse, R9, R15 ;  /* 0x000000091c0d7224 */ /* 0x040fe200078e020f */
[----:B------:R-:W-:Y:S01]  /*2200*/  IADD3 R11, P1, PT, RZ, -R14, RZ ;  /* 0x8000000eff0b7210 */ /* 0x000fe20007f3e0ff */
[----:B------:R-:W-:Y:S02]  /*2210*/  IMAD.MOV.U32 R15, RZ, RZ, R28 ;  /* 0x000000ffff0f7224 */ /* 0x000fe400078e001c */
[----:B------:R-:W-:Y:S02]  /*2220*/  IMAD R8, R29, UR7, R13 ;  /* 0x000000071d087c24 */ /* 0x000fe4000f8e020d */
[----:B------:R-:W-:-:S04]  /*2230*/  IMAD.HI.U32 R14, R28, R11, RZ ;  /* 0x0000000b1c0e7227 */ /* 0x000fc800078e00ff */
[----:B------:R-:W-:-:S04]  /*2240*/  IMAD.X R8, RZ, RZ, ~R8, P1 ;  /* 0x000000ffff087224 */ /* 0x000fc800008e0e08 */
[----:B------:R-:W-:-:S04]  /*2250*/  IMAD.WIDE.U32 R14, P1, R28, R8, R14 ;  /* 0x000000081c0e7225 */ /* 0x000fc8000782000e */
[----:B------:R-:W-:-:S04]  /*2260*/  IMAD.HI.U32 R14, P2, R29, R11, R14 ;  /* 0x0000000b1d0e7227 */ /* 0x000fc8000784000e */
[CC--:B------:R-:W-:Y:S02]  /*2270*/  IMAD R15, R29.reuse, R8.reuse, RZ ;  /* 0x000000081d0f7224 */ /* 0x0c0fe400078e02ff */
[----:B------:R-:W-:-:S03]  /*2280*/  IMAD.HI.U32 R8, R29, R8, RZ ;  /* 0x000000081d087227 */ /* 0x000fc600078e00ff */
[----:B------:R-:W-:Y:S01]  /*2290*/  IADD3 R15, P3, PT, R15, R14, RZ ;  /* 0x0000000e0f0f7210 */ /* 0x000fe20007f7e0ff */
[----:B------:R-:W-:-:S04]  /*22a0*/  IMAD.X R8, R8, 0x1, R29, P1 ;  /* 0x0000000108087824 */ /* 0x000fc800008e061d */
[----:B------:R-:W-:Y:S01]  /*22b0*/  IMAD.WIDE.U32 R28, R15, UR7, RZ ;  /* 0x000000070f1c7c25 */ /* 0x000fe2000f8e00ff */
[----:B------:R-:W-:-:S03]  /*22c0*/  IADD3.X R8, PT, PT, RZ, RZ, R8, P3, P2 ;  /* 0x000000ffff087210 */ /* 0x000fc60001fe4408 */
[----:B------:R-:W-:Y:S01]  /*22d0*/  IMAD R13, R15, R9, R29 ;  /* 0x000000090f0d7224 */ /* 0x000fe200078e021d */
[----:B------:R-:W-:-:S03]  /*22e0*/  IADD3 R11, P1, PT, RZ, -R28, RZ ;  /* 0x8000001cff0b7210 */ /* 0x000fc60007f3e0ff */
        /* <DEDUP_REMOVED lines=8> */
[----:B------:R-:W-:Y:S02]  /*2370*/  IMAD.X R8, R13, 0x1, R8, P1 ;  /* 0x000000010d087824 */ /* 0x000fe400008e0608 */
[----:B------:R-:W-:Y:S02]  /*2380*/  IMAD.MOV.U32 R15, RZ, RZ, RZ ;  /* 0x000000ffff0f7224 */ /* 0x000fe400078e00ff */
[----:B------:R-:W-:Y:S01]  /*2390*/  IMAD.HI.U32 R14, R11, R6, RZ ;  /* 0x000000060b0e7227 */ /* 0x000fe200078e00ff */
[----:B------:R-:W-:-:S03]  /*23a0*/  IADD3.X R8, PT, PT, RZ, RZ, R8, P3, P2 ;  /* 0x000000ffff087210 */ /* 0x000fc60001fe4408 */
[----:B------:R-:W-:-:S04]  /*23b0*/  IMAD.WIDE.U32 R14, R11, R7, R14 ;  /* 0x000000070b0e7225 */ /* 0x000fc800078e000e */
[C---:B------:R-:W-:Y:S02]  /*23c0*/  IMAD R11, R8.reuse, R7, RZ ;  /* 0x00000007080b7224 */ /* 0x040fe400078e02ff */
[----:B------:R-:W-:-:S04]  /*23d0*/  IMAD.HI.U32 R14, P1, R8, R6, R14 ;  /* 0x00000006080e7227 */ /* 0x000fc8000782000e */
[----:B------:R-:W-:Y:S01]  /*23e0*/  IMAD.HI.U32 R8, R8, R7, RZ ;  /* 0x0000000708087227 */ /* 0x000fe200078e00ff */
[----:B------:R-:W-:-:S03]  /*23f0*/  IADD3 R14, P2, PT, R11, R14, RZ ;  /* 0x0000000e0b0e7210 */ /* 0x000fc60007f5e0ff */
[----:B------:R-:W-:Y:S02]  /*2400*/  IMAD.X R8, RZ, RZ, R8, P1 ;  /* 0x000000ffff087224 */ /* 0x000fe400008e0608 */
[----:B------:R-:W-:-:S04]  /*2410*/  IMAD.WIDE.U32 R28, R14, UR7, RZ ;  /* 0x000000070e1c7c25 */ /* 0x000fc8000f8e00ff */
[----:B------:R-:W-:Y:S01]  /*2420*/  IMAD.X R8, RZ, RZ, R8, P2 ;  /* 0x000000ffff087224 */ /* 0x000fe200010e0608 */
[----:B------:R-:W-:Y:S01]  /*2430*/  IADD3 R6, P2, PT, -R28, R6, RZ ;  /* 0x000000061c067210 */ /* 0x000fe20007f5e1ff */
[----:B------:R-:W-:-:S03]  /*2440*/  IMAD R11, R14, R9, R29 ;  /* 0x000000090e0b7224 */ /* 0x000fc600078e021d */
[----:B------:R-:W-:Y:S01]  /*2450*/  ISETP.GE.U32.AND P1, PT, R6, UR7, PT ;  /* 0x0000000706007c0c */ /* 0x000fe2000bf26070 */
[----:B------:R-:W-:-:S04]  /*2460*/  IMAD R8, R8, UR7, R11 ;  /* 0x0000000708087c24 */ /* 0x000fc8000f8e020b */
[----:B------:R-:W-:Y:S01]  /*2470*/  IMAD.X R8, R7, 0x1, ~R8, P2 ;  /* 0x0000000107087824 */ /* 0x000fe200010e0e08 */
[----:B------:R-:W-:-:S04]  /*2480*/  IADD3 R11, P2, PT, R6, -UR7, RZ ;  /* 0x80000007060b7c10 */ /* 0x000fc8000ff5e0ff */
[C---:B------:R-:W-:Y:S01]  /*2490*/  ISETP.GE.U32.AND.EX P1, PT, R8.reuse, R9, PT, P1 ;  /* 0x000000090800720c */ /* 0x040fe20003f26110 */
[----:B------:R-:W-:Y:S01]  /*24a0*/  IMAD.X R7, R8, 0x1, ~R9, P2 ;  /* 0x0000000108077824 */ /* 0x000fe200010e0e09 */
[----:B------:R-:W-:Y:S02]  /*24b0*/  ISETP.NE.U32.AND P2, PT, RZ, UR7, PT ;  /* 0x00000007ff007c0c */ /* 0x000fe4000bf45070 */
[----:B------:R-:W-:Y:S02]  /*24c0*/  SEL R11, R11, R6, P1 ;  /* 0x000000060b0b7207 */ /* 0x000fe40000800000 */
[----:B------:R-:W-:Y:S02]  /*24d0*/  SEL R8, R7, R8, P1 ;  /* 0x0000000807087207 */ /* 0x000fe40000800000 */
[C---:B------:R-:W-:Y:S02]  /*24e0*/  IADD3 R6, P3, PT, R11.reuse, -UR7, RZ ;  /* 0x800000070b067c10 */ /* 0x040fe4000ff7e0ff */
[----:B------:R-:W-:-:S02]  /*24f0*/  ISETP.GE.U32.AND P1, PT, R11, UR7, PT ;  /* 0x000000070b007c0c */ /* 0x000fc4000bf26070 */
[----:B------:R-:W-:Y:S01]  /*2500*/  ISETP.NE.AND.EX P2, PT, R9, RZ, PT, P2 ;  /* 0x000000ff0900720c */ /* 0x000fe20003f45320 */
[C---:B------:R-:W-:Y:S01]  /*2510*/  IMAD.X R7, R8.reuse, 0x1, ~R9, P3 ;  /* 0x0000000108077824 */ /* 0x040fe200018e0e09 */
[----:B------:R-:W-:Y:S01]  /*2520*/  ISETP.GE.U32.AND.EX P1, PT, R8, R9, PT, P1 ;  /* 0x000000090800720c */ /* 0x000fe20003f26110 */
[----:B------:R-:W-:-:S03]  /*2530*/  IMAD.MOV.U32 R9, RZ, RZ, 0x0 ;  /* 0x00000000ff097424 */ /* 0x000fc600078e00ff */
[----:B------:R-:W-:Y:S01]  /*2540*/  SEL R7, R7, R8, P1 ;  /* 0x0000000807077207 */ /* 0x000fe20000800000 */
[----:B------:R-:W-:Y:S01]  /*2550*/  IMAD.MOV.U32 R8, RZ, RZ, R4 ;  /* 0x000000ffff087224 */ /* 0x000fe200078e0004 */
[----:B------:R-:W-:Y:S02]  /*2560*/  SEL R6, R6, R11, P1 ;  /* 0x0000000b06067207 */ /* 0x000fe40000800000 */
[----:B------:R-:W-:Y:S02]  /*2570*/  SEL R7, R7, 0xffffffff, P2 ;  /* 0xffffffff07077807 */ /* 0x000fe40001000000 */
[----:B------:R-:W-:Y:S01]  /*2580*/  SEL R6, R6, 0xffffffff, P2 ;  /* 0xffffffff06067807 */ /* 0x000fe20001000000 */
[----:B------:R-:W-:Y:S06]  /*2590*/  RET.REL.NODEC R8 `(_Z51gpu_heat_dist__arbitrary_grid_and_block_size_kernelPfS_ii) ;  /* 0xffffffd808987950 */ /* 0x000fec0003c3ffff */
.L_x_44:
[----:B------:R-:W-:-:S00]  /*25a0*/  BRA `(.L_x_44) ;  /* 0xfffffffc00fc7947 */ /* 0x000fc0000383ffff */
[----:B------:R-:W-:-:S00]  /*25b0*/  NOP ;  /* 0x0000000000007918 */ /* 0x000fc00000000000 */
        /* <DEDUP_REMOVED lines=12> */
.L_x_46:


//--------------------- .text._Z20gpu_heat_dist_kernelPfS_i --------------------------
	.section	.text._Z20gpu_heat_dist_kernelPfS_i,"ax",@progbits
	.align	128
        .global         _Z20gpu_heat_dist_kernelPfS_i
        .type           _Z20gpu_heat_dist_kernelPfS_i,@function
        .size           _Z20gpu_heat_dist_kernelPfS_i,(.L_x_48 - _Z20gpu_heat_dist_kernelPfS_i)
        .other          _Z20gpu_heat_dist_kernelPfS_i,@"STO_CUDA_ENTRY STV_DEFAULT"
_Z20gpu_heat_dist_kernelPfS_i:
.text._Z20gpu_heat_dist_kernelPfS_i:
[----:B------:R-:W-:Y:S01]  /*0000*/  LDC R1, c[0x0][0x37c] ;  /* 0x0000df00ff017b82 */ /* 0x000fe20000000800 */
[----:B------:R-:W0:Y:S07]  /*0010*/  S2R R2, SR_TID.Y ;  /* 0x0000000000027919 */ /* 0x000e2e0000002200 */
[----:B------:R-:W1:Y:S01]  /*0020*/  LDC R5, c[0x0][0x360] ;  /* 0x0000d800ff057b82 */ /* 0x000e620000000800 */
[----:B------:R-:W1:Y:S07]  /*0030*/  S2R R0, SR_TID.X ;  /* 0x0000000000007919 */ /* 0x000e6e0000002100 */
[----:B------:R-:W0:Y:S08]  /*0040*/  S2UR UR5, SR_CTAID.Y ;  /* 0x00000000000579c3 */ /* 0x000e300000002600 */
[----:B------:R-:W0:Y:S08]  /*0050*/  LDC R7, c[0x0][0x364] ;  /* 0x0000d900ff077b82 */ /* 0x000e300000000800 */
[----:B------:R-:W1:Y:S08]  /*0060*/  S2UR UR4, SR_CTAID.X ;  /* 0x00000000000479c3 */ /* 0x000e700000002500 */
[----:B------:R-:W2:Y:S01]  /*0070*/  LDC R13, c[0x0][0x390] ;  /* 0x0000e400ff0d7b82 */ /* 0x000ea20000000800 */
[----:B0-----:R-:W-:-:S05]  /*0080*/  IMAD R7, R7, UR5, R2 ;  /* 0x0000000507077c24 */ /* 0x001fca000f8e0202 */
[----:B------:R-:W-:Y:S01]  /*0090*/  ISETP.NE.AND P0, PT, R7, RZ, PT ;  /* 0x000000ff0700720c */ /* 0x000fe20003f05270 */
[----:B-1----:R-:W-:-:S05]  /*00a0*/  IMAD R5, R5, UR4, R0 ;  /* 0x0000000405057c24 */ /* 0x002fca000f8e0200 */
[----:B------:R-:W-:Y:S02]  /*00b0*/  ISETP.EQ.OR P0, PT, R5, RZ, !P0 ;  /* 0x000000ff0500720c */ /* 0x000fe40004702670 */
[----:B--2---:R-:W-:-:S04]  /*00c0*/  IADD3 R0, PT, PT, R13, -0x1, RZ ;  /* 0xffffffff0d007810 */ /* 0x004fc80007ffe0ff */
[----:B------:R-:W-:-:S04]  /*00d0*/  ISETP.GE.U32.OR P0, PT, R5, R0, P0 ;  /* 0x000000000500720c */ /* 0x000fc80000706470 */
[----:B------:R-:W-:-:S13]  /*00e0*/  ISETP.GE.U32.OR P0, PT, R7, R0, P0 ;  /* 0x000000000700720c */ /* 0x000fda0000706470 */
[----:B------:R-:W-:Y:S05]  /*00f0*/  @P0 EXIT ;  /* 0x000000000000094d */ /* 0x000fea0003800000 */
[----:B------:R-:W0:Y:S01]  /*0100*/  LDC.64 R2, c[0x0][0x380] ;  /* 0x0000e000ff027b82 */ /* 0x000e220000000a00 */
[----:B------:R-:W-:Y:S01]  /*0110*/  IADD3 R5, PT, PT, R5, -0x1, RZ ;  /* 0xffffffff05057810 */ /* 0x000fe20007ffe0ff */
[----:B------:R-:W1:Y:S04]  /*0120*/  LDCU.64 UR4, c[0x0][0x358] ;  /* 0x00006b00ff0477ac */ /* 0x000e680008000a00 */
[----:B------:R-:W-:-:S05]  /*0130*/  IMAD R0, R5, R13, RZ ;  /* 0x0000000d05007224 */ /* 0x000fca00078e02ff */
[-C--:B------:R-:W-:Y:S02]  /*0140*/  LEA R4, R13, R0.reuse, 0x1 ;  /* 0x000000000d047211 */ /* 0x080fe400078e08ff */
[C---:B------:R-:W-:Y:S02]  /*0150*/  IADD3 R5, PT, PT, R7.reuse, R0, RZ ;  /* 0x0000000007057210 */ /* 0x040fe40007ffe0ff */
[C---:B------:R-:W-:Y:S02]  /*0160*/  IADD3 R13, PT, PT, R7.reuse, -R13, R4 ;  /* 0x8000000d070d7210 */ /* 0x040fe40007ffe004 */
[----:B------:R-:W-:Y:S02]  /*0170*/  IADD3 R7, PT, PT, R7, R4, RZ ;  /* 0x0000000407077210 */ /* 0x000fe40007ffe0ff */
[C---:B------:R-:W-:Y:S02]  /*0180*/  IADD3 R9, PT, PT, R13.reuse, -0x1, RZ ;  /* 0xffffffff0d097810 */ /* 0x040fe40007ffe0ff */
[----:B------:R-:W-:Y:S01]  /*0190*/  IADD3 R11, PT, PT, R13, 0x1, RZ ;  /* 0x000000010d0b7810 */ /* 0x000fe20007ffe0ff */
[----:B0-----:R-:W-:-:S04]  /*01a0*/  IMAD.WIDE.U32 R4, R5, 0x4, R2 ;  /* 0x0000000405047825 */ /* 0x001fc800078e0002 */
[--C-:B------:R-:W-:Y:S02]  /*01b0*/  IMAD.WIDE.U32 R6, R7, 0x4, R2.reuse ;  /* 0x0000000407067825 */ /* 0x100fe400078e0002 */
[----:B-1----:R-:W2:Y:S02]  /*01c0*/  LDG.E R4, desc[UR4][R4.64] ;  /* 0x0000000404047981 */ /* 0x002ea4000c1e1900 */
[--C-:B------:R-:W-:Y:S02]  /*01d0*/  IMAD.WIDE.U32 R8, R9, 0x4, R2.reuse ;  /* 0x0000000409087825 */ /* 0x100fe400078e0002 */
[----:B------:R-:W2:Y:S02]  /*01e0*/  LDG.E R7, desc[UR4][R6.64] ;  /* 0x0000000406077981 */ /* 0x000ea4000c1e1900 */
[----:B------:R-:W-:Y:S02]  /*01f0*/  IMAD.WIDE.U32 R2, R11, 0x4, R2 ;  /* 0x000000040b027825 */ /* 0x000fe400078e0002 */
[----:B------:R-:W3:Y:S01]  /*0200*/  LDG.E R9, desc[UR4][R8.64] ;  /* 0x0000000408097981 */ /* 0x000ee2000c1e1900 */
[----:B------:R-:W0:Y:S03]  /*0210*/  LDC.64 R10, c[0x0][0x388] ;  /* 0x0000e200ff0a7b82 */ /* 0x000e260000000a00 */
[----:B------:R-:W4:Y:S01]  /*0220*/  LDG.E R3, desc[UR4][R2.64] ;  /* 0x0000000402037981 */ /* 0x000f22000c1e1900 */
[----:B--2---:R-:W-:Y:S01]  /*0230*/  FADD R0, R4, R7 ;  /* 0x0000000704007221 */ /* 0x004fe20000000000 */
[----:B0-----:R-:W-:-:S04]  /*0240*/  IMAD.WIDE.U32 R4, R13, 0x4, R10 ;  /* 0x000000040d047825 */ /* 0x001fc800078e000a */
[----:B---3--:R-:W-:-:S04]  /*0250*/  FADD R0, R0, R9 ;  /* 0x0000000900007221 */ /* 0x008fc80000000000 */
[----:B----4-:R-:W-:-:S04]  /*0260*/  FADD R0, R0, R3 ;  /* 0x0000000300007221 */ /* 0x010fc80000000000 */
[----:B------:R-:W-:-:S05]  /*0270*/  FMUL R11, R0, 0.25 ;  /* 0x3e800000000b7820 */ /* 0x000fca0000400000 */
[----:B------:R-:W-:Y:S01]  /*0280*/  STG.E desc[UR4][R4.64], R11 ;  /* 0x0000000b04007986 */ /* 0x000fe2000c101904 */
[----:B------:R-:W-:Y:S05]  /*0290*/  EXIT ;  /* 0x000000000000794d */ /* 0x000fea0003800000 */
.L_x_45:
        /* <DEDUP_REMOVED lines=14> */
.L_x_48:


//--------------------- .nv.shared.reserved.0     --------------------------
	.section	.nv.shared.reserved.0,"aw",@nobits
	.weak		__nv_reservedSMEM_offset_0_alias
	.size		__nv_reservedSMEM_offset_0_alias, 0, 64
	.other		__nv_reservedSMEM_offset_0_alias,@"STO_CUDA_RESERVED_SHARED STV_DEFAULT"
__nv_reservedSMEM_offset_0_alias:
	.zero		0
	.zero		64


//--------------------- .nv.constant0._Z51gpu_heat_dist__arbitrary_grid_and_block_size_kernelPfS_ii --------------------------
	.section	.nv.constant0._Z51gpu_heat_dist__arbitrary_grid_and_block_size_kernelPfS_ii,"a",@progbits
	.sectionflags	@""
	.align	4
.nv.constant0._Z51gpu_heat_dist__arbitrary_grid_and_block_size_kernelPfS_ii:
	.zero		920


//--------------------- .nv.constant0._Z20gpu_heat_dist_kernelPfS_i --------------------------
	.section	.nv.constant0._Z20gpu_heat_dist_kernelPfS_i,"a",@progbits
	.sectionflags	@""
	.align	4
.nv.constant0._Z20gpu_heat_dist_kernelPfS_i:
	.zero		916


//--------------------- SYMBOLS --------------------------

	.type		.nv.reservedSmem.offset0,@object
	.size		.nv.reservedSmem.offset0,0x4
